//
// Generated by NVIDIA NVVM Compiler
//
// Compiler Build ID: CL-36424714
// Cuda compilation tools, release 13.0, V13.0.88
// Based on NVVM 20.0.0
//

.version 9.0
.target sm_100
.address_size 64

	// .globl	_Z18cuda_kernel_warmupPf
// _ZZ19cuda_kernel_sgemm_1PfS_S_mmmffE5a_sub has been demoted
// _ZZ19cuda_kernel_sgemm_1PfS_S_mmmffE5b_sub has been demoted
// _ZZ19cuda_kernel_sgemm_2PfS_S_mmmffE5a_sub has been demoted
// _ZZ19cuda_kernel_sgemm_2PfS_S_mmmffE5b_sub has been demoted

.visible .entry _Z18cuda_kernel_warmupPf(
	.param .u64 .ptr .align 1 _Z18cuda_kernel_warmupPf_param_0
)
{
	.reg .b32 	%r<5>;
	.reg .b32 	%f<4>;
	.reg .b64 	%rd<5>;

	ld.param.u64 	%rd1, [_Z18cuda_kernel_warmupPf_param_0];
	cvta.to.global.u64 	%rd2, %rd1;
	mov.u32 	%r1, %ctaid.x;
	mov.u32 	%r2, %ntid.x;
	mov.u32 	%r3, %tid.x;
	mad.lo.s32 	%r4, %r1, %r2, %r3;
	cvt.rn.f32.u32 	%f1, %r4;
	mul.f32 	%f2, %f1, %f1;
	mul.f32 	%f3, %f2, %f1;
	mul.wide.u32 	%rd3, %r4, 4;
	add.s64 	%rd4, %rd2, %rd3;
	st.global.f32 	[%rd4], %f3;
	ret;

}
	// .globl	_Z19cuda_kernel_sgemm_0PfS_S_mmmff
.visible .entry _Z19cuda_kernel_sgemm_0PfS_S_mmmff(
	.param .u64 .ptr .align 1 _Z19cuda_kernel_sgemm_0PfS_S_mmmff_param_0,
	.param .u64 .ptr .align 1 _Z19cuda_kernel_sgemm_0PfS_S_mmmff_param_1,
	.param .u64 .ptr .align 1 _Z19cuda_kernel_sgemm_0PfS_S_mmmff_param_2,
	.param .u64 _Z19cuda_kernel_sgemm_0PfS_S_mmmff_param_3,
	.param .u64 _Z19cuda_kernel_sgemm_0PfS_S_mmmff_param_4,
	.param .u64 _Z19cuda_kernel_sgemm_0PfS_S_mmmff_param_5,
	.param .f32 _Z19cuda_kernel_sgemm_0PfS_S_mmmff_param_6,
	.param .f32 _Z19cuda_kernel_sgemm_0PfS_S_mmmff_param_7
)
{
	.reg .pred 	%p<13>;
	.reg .b32 	%r<10>;
	.reg .b32 	%f<75>;
	.reg .b64 	%rd<106>;

	ld.param.u64 	%rd26, [_Z19cuda_kernel_sgemm_0PfS_S_mmmff_param_0];
	ld.param.u64 	%rd27, [_Z19cuda_kernel_sgemm_0PfS_S_mmmff_param_1];
	ld.param.u64 	%rd28, [_Z19cuda_kernel_sgemm_0PfS_S_mmmff_param_3];
	ld.param.u64 	%rd29, [_Z19cuda_kernel_sgemm_0PfS_S_mmmff_param_4];
	ld.param.u64 	%rd25, [_Z19cuda_kernel_sgemm_0PfS_S_mmmff_param_5];
	cvta.to.global.u64 	%rd1, %rd27;
	cvta.to.global.u64 	%rd2, %rd26;
	mov.u32 	%r1, %ctaid.x;
	shl.b32 	%r2, %r1, 5;
	mov.u32 	%r3, %tid.x;
	add.s32 	%r4, %r2, %r3;
	mov.u32 	%r5, %ctaid.y;
	shl.b32 	%r6, %r5, 5;
	mov.u32 	%r7, %tid.y;
	add.s32 	%r8, %r6, %r7;
	cvt.s64.s32 	%rd3, %r4;
	setp.le.u64 	%p1, %rd29, %rd3;
	cvt.u64.u32 	%rd4, %r8;
	setp.le.u64 	%p2, %rd28, %rd4;
	or.pred  	%p3, %p1, %p2;
	@%p3 bra 	$L__BB1_14;
	setp.eq.s64 	%p4, %rd25, 0;
	mov.f32 	%f74, 0f00000000;
	@%p4 bra 	$L__BB1_13;
	mul.lo.s64 	%rd5, %rd25, %rd3;
	and.b64  	%rd6, %rd25, 7;
	setp.lt.u64 	%p5, %rd25, 8;
	mov.f32 	%f74, 0f00000000;
	mov.b64 	%rd104, 0;
	@%p5 bra 	$L__BB1_5;
	and.b64  	%rd104, %rd25, -8;
	shl.b64 	%rd31, %rd4, 2;
	add.s64 	%rd101, %rd1, %rd31;
	shl.b64 	%rd9, %rd28, 5;
	shl.b64 	%rd32, %rd5, 2;
	add.s64 	%rd33, %rd32, %rd2;
	add.s64 	%rd100, %rd33, 16;
	mov.f32 	%f74, 0f00000000;
	mov.u64 	%rd102, %rd104;
$L__BB1_4:
	.pragma "nounroll";
	ld.global.f32 	%f19, [%rd100+-16];
	ld.global.f32 	%f20, [%rd101];
	fma.rn.f32 	%f21, %f19, %f20, %f74;
	ld.global.f32 	%f22, [%rd100+-12];
	shl.b64 	%rd34, %rd28, 2;
	add.s64 	%rd35, %rd101, %rd34;
	ld.global.f32 	%f23, [%rd35];
	fma.rn.f32 	%f24, %f22, %f23, %f21;
	ld.global.f32 	%f25, [%rd100+-8];
	add.s64 	%rd36, %rd35, %rd34;
	ld.global.f32 	%f26, [%rd36];
	fma.rn.f32 	%f27, %f25, %f26, %f24;
	ld.global.f32 	%f28, [%rd100+-4];
	add.s64 	%rd37, %rd36, %rd34;
	ld.global.f32 	%f29, [%rd37];
	fma.rn.f32 	%f30, %f28, %f29, %f27;
	ld.global.f32 	%f31, [%rd100];
	add.s64 	%rd38, %rd37, %rd34;
	ld.global.f32 	%f32, [%rd38];
	fma.rn.f32 	%f33, %f31, %f32, %f30;
	ld.global.f32 	%f34, [%rd100+4];
	add.s64 	%rd39, %rd38, %rd34;
	ld.global.f32 	%f35, [%rd39];
	fma.rn.f32 	%f36, %f34, %f35, %f33;
	ld.global.f32 	%f37, [%rd100+8];
	add.s64 	%rd40, %rd39, %rd34;
	ld.global.f32 	%f38, [%rd40];
	fma.rn.f32 	%f39, %f37, %f38, %f36;
	ld.global.f32 	%f40, [%rd100+12];
	add.s64 	%rd41, %rd40, %rd34;
	ld.global.f32 	%f41, [%rd41];
	fma.rn.f32 	%f74, %f40, %f41, %f39;
	add.s64 	%rd102, %rd102, -8;
	add.s64 	%rd101, %rd101, %rd9;
	add.s64 	%rd100, %rd100, 32;
	setp.ne.s64 	%p6, %rd102, 0;
	@%p6 bra 	$L__BB1_4;
$L__BB1_5:
	setp.eq.s64 	%p7, %rd6, 0;
	@%p7 bra 	$L__BB1_13;
	and.b64  	%rd18, %rd25, 3;
	setp.lt.u64 	%p8, %rd6, 4;
	@%p8 bra 	$L__BB1_8;
	add.s64 	%rd42, %rd104, %rd5;
	shl.b64 	%rd43, %rd42, 2;
	add.s64 	%rd44, %rd2, %rd43;
	ld.global.f32 	%f43, [%rd44];
	mad.lo.s64 	%rd45, %rd104, %rd28, %rd4;
	shl.b64 	%rd46, %rd45, 2;
	add.s64 	%rd47, %rd1, %rd46;
	ld.global.f32 	%f44, [%rd47];
	fma.rn.f32 	%f45, %f43, %f44, %f74;
	add.s64 	%rd48, %rd104, 1;
	and.b64  	%rd49, %rd48, 4294967295;
	add.s64 	%rd50, %rd49, %rd5;
	shl.b64 	%rd51, %rd50, 2;
	add.s64 	%rd52, %rd2, %rd51;
	ld.global.f32 	%f46, [%rd52];
	mad.lo.s64 	%rd53, %rd49, %rd28, %rd4;
	shl.b64 	%rd54, %rd53, 2;
	add.s64 	%rd55, %rd1, %rd54;
	ld.global.f32 	%f47, [%rd55];
	fma.rn.f32 	%f48, %f46, %f47, %f45;
	add.s64 	%rd56, %rd104, 2;
	and.b64  	%rd57, %rd56, 4294967295;
	add.s64 	%rd58, %rd57, %rd5;
	shl.b64 	%rd59, %rd58, 2;
	add.s64 	%rd60, %rd2, %rd59;
	ld.global.f32 	%f49, [%rd60];
	mad.lo.s64 	%rd61, %rd57, %rd28, %rd4;
	shl.b64 	%rd62, %rd61, 2;
	add.s64 	%rd63, %rd1, %rd62;
	ld.global.f32 	%f50, [%rd63];
	fma.rn.f32 	%f51, %f49, %f50, %f48;
	add.s64 	%rd64, %rd104, 3;
	and.b64  	%rd65, %rd64, 4294967295;
	add.s64 	%rd66, %rd65, %rd5;
	shl.b64 	%rd67, %rd66, 2;
	add.s64 	%rd68, %rd2, %rd67;
	ld.global.f32 	%f52, [%rd68];
	mad.lo.s64 	%rd69, %rd65, %rd28, %rd4;
	shl.b64 	%rd70, %rd69, 2;
	add.s64 	%rd71, %rd1, %rd70;
	ld.global.f32 	%f53, [%rd71];
	fma.rn.f32 	%f74, %f52, %f53, %f51;
	add.s64 	%rd72, %rd104, 4;
	and.b64  	%rd104, %rd72, 4294967295;
$L__BB1_8:
	setp.eq.s64 	%p9, %rd18, 0;
	@%p9 bra 	$L__BB1_13;
	setp.eq.s64 	%p10, %rd18, 1;
	@%p10 bra 	$L__BB1_11;
	add.s64 	%rd73, %rd104, %rd5;
	shl.b64 	%rd74, %rd73, 2;
	add.s64 	%rd75, %rd2, %rd74;
	ld.global.f32 	%f55, [%rd75];
	mad.lo.s64 	%rd76, %rd104, %rd28, %rd4;
	shl.b64 	%rd77, %rd76, 2;
	add.s64 	%rd78, %rd1, %rd77;
	ld.global.f32 	%f56, [%rd78];
	fma.rn.f32 	%f57, %f55, %f56, %f74;
	add.s64 	%rd79, %rd104, 1;
	and.b64  	%rd80, %rd79, 4294967295;
	add.s64 	%rd81, %rd80, %rd5;
	shl.b64 	%rd82, %rd81, 2;
	add.s64 	%rd83, %rd2, %rd82;
	ld.global.f32 	%f58, [%rd83];
	mad.lo.s64 	%rd84, %rd80, %rd28, %rd4;
	shl.b64 	%rd85, %rd84, 2;
	add.s64 	%rd86, %rd1, %rd85;
	ld.global.f32 	%f59, [%rd86];
	fma.rn.f32 	%f74, %f58, %f59, %f57;
	add.s64 	%rd87, %rd104, 2;
	and.b64  	%rd104, %rd87, 4294967295;
$L__BB1_11:
	and.b64  	%rd88, %rd25, 1;
	setp.eq.b64 	%p11, %rd88, 1;
	not.pred 	%p12, %p11;
	@%p12 bra 	$L__BB1_13;
	add.s64 	%rd89, %rd104, %rd5;
	shl.b64 	%rd90, %rd89, 2;
	add.s64 	%rd91, %rd2, %rd90;
	ld.global.f32 	%f60, [%rd91];
	mad.lo.s64 	%rd92, %rd104, %rd28, %rd4;
	shl.b64 	%rd93, %rd92, 2;
	add.s64 	%rd94, %rd1, %rd93;
	ld.global.f32 	%f61, [%rd94];
	fma.rn.f32 	%f74, %f60, %f61, %f74;
$L__BB1_13:
	ld.param.f32 	%f66, [_Z19cuda_kernel_sgemm_0PfS_S_mmmff_param_7];
	ld.param.f32 	%f65, [_Z19cuda_kernel_sgemm_0PfS_S_mmmff_param_6];
	ld.param.u64 	%rd99, [_Z19cuda_kernel_sgemm_0PfS_S_mmmff_param_2];
	mad.lo.s64 	%rd95, %rd28, %rd3, %rd4;
	cvta.to.global.u64 	%rd96, %rd99;
	shl.b64 	%rd97, %rd95, 2;
	add.s64 	%rd98, %rd96, %rd97;
	ld.global.f32 	%f62, [%rd98];
	mul.f32 	%f63, %f66, %f62;
	fma.rn.f32 	%f64, %f65, %f74, %f63;
	st.global.f32 	[%rd98], %f64;
$L__BB1_14:
	ret;

}
	// .globl	_Z19cuda_kernel_sgemm_1PfS_S_mmmff
.visible .entry _Z19cuda_kernel_sgemm_1PfS_S_mmmff(
	.param .u64 .ptr .align 1 _Z19cuda_kernel_sgemm_1PfS_S_mmmff_param_0,
	.param .u64 .ptr .align 1 _Z19cuda_kernel_sgemm_1PfS_S_mmmff_param_1,
	.param .u64 .ptr .align 1 _Z19cuda_kernel_sgemm_1PfS_S_mmmff_param_2,
	.param .u64 _Z19cuda_kernel_sgemm_1PfS_S_mmmff_param_3,
	.param .u64 _Z19cuda_kernel_sgemm_1PfS_S_mmmff_param_4,
	.param .u64 _Z19cuda_kernel_sgemm_1PfS_S_mmmff_param_5,
	.param .f32 _Z19cuda_kernel_sgemm_1PfS_S_mmmff_param_6,
	.param .f32 _Z19cuda_kernel_sgemm_1PfS_S_mmmff_param_7
)
{
	.reg .pred 	%p<13>;
	.reg .b32 	%r<34>;
	.reg .b32 	%f<110>;
	.reg .b64 	%rd<30>;
	// demoted variable
	.shared .align 4 .b8 _ZZ19cuda_kernel_sgemm_1PfS_S_mmmffE5a_sub[4096];
	// demoted variable
	.shared .align 4 .b8 _ZZ19cuda_kernel_sgemm_1PfS_S_mmmffE5b_sub[4096];
	ld.param.u64 	%rd9, [_Z19cuda_kernel_sgemm_1PfS_S_mmmff_param_0];
	ld.param.u64 	%rd10, [_Z19cuda_kernel_sgemm_1PfS_S_mmmff_param_1];
	ld.param.u64 	%rd12, [_Z19cuda_kernel_sgemm_1PfS_S_mmmff_param_3];
	ld.param.u64 	%rd13, [_Z19cuda_kernel_sgemm_1PfS_S_mmmff_param_4];
	ld.param.u64 	%rd14, [_Z19cuda_kernel_sgemm_1PfS_S_mmmff_param_5];
	ld.param.f32 	%f4, [_Z19cuda_kernel_sgemm_1PfS_S_mmmff_param_6];
	ld.param.f32 	%f5, [_Z19cuda_kernel_sgemm_1PfS_S_mmmff_param_7];
	mov.u32 	%r32, %tid.x;
	mov.u32 	%r31, %tid.y;
	mov.u32 	%r17, %ctaid.x;
	shl.b32 	%r18, %r17, 5;
	add.s32 	%r3, %r18, %r32;
	mov.u32 	%r19, %ctaid.y;
	shl.b32 	%r20, %r19, 5;
	add.s32 	%r4, %r20, %r31;
	shr.u64 	%rd15, %rd14, 5;
	cvt.u32.u64 	%r21, %rd15;
	and.b64  	%rd16, %rd14, 31;
	setp.ne.s64 	%p1, %rd16, 0;
	selp.u32 	%r22, 1, 0, %p1;
	add.s32 	%r5, %r22, %r21;
	setp.lt.s32 	%p2, %r5, 1;
	mov.f32 	%f109, 0f00000000;
	@%p2 bra 	$L__BB2_7;
	shl.b32 	%r23, %r32, 7;
	mov.u32 	%r24, _ZZ19cuda_kernel_sgemm_1PfS_S_mmmffE5a_sub;
	add.s32 	%r6, %r24, %r23;
	shl.b32 	%r25, %r31, 2;
	add.s32 	%r7, %r6, %r25;
	mov.u32 	%r26, _ZZ19cuda_kernel_sgemm_1PfS_S_mmmffE5b_sub;
	add.s32 	%r9, %r26, %r25;
	add.s32 	%r8, %r9, %r23;
	cvt.s64.s32 	%rd1, %r3;
	mul.lo.s64 	%rd2, %rd14, %rd1;
	neg.s32 	%r33, %r5;
	cvta.to.global.u64 	%rd3, %rd9;
	cvta.to.global.u64 	%rd4, %rd10;
	mov.f32 	%f109, 0f00000000;
$L__BB2_2:
	setp.le.u64 	%p3, %rd13, %rd1;
	mov.b32 	%r27, 0;
	st.shared.u32 	[%r7], %r27;
	st.shared.u32 	[%r8], %r27;
	cvt.u64.u32 	%rd5, %r31;
	setp.le.u64 	%p4, %rd14, %rd5;
	or.pred  	%p5, %p3, %p4;
	@%p5 bra 	$L__BB2_4;
	add.s64 	%rd17, %rd2, %rd5;
	shl.b64 	%rd18, %rd17, 2;
	add.s64 	%rd19, %rd3, %rd18;
	ld.global.f32 	%f8, [%rd19];
	st.shared.f32 	[%r7], %f8;
$L__BB2_4:
	cvt.u64.u32 	%rd20, %r4;
	setp.le.u64 	%p6, %rd12, %rd20;
	cvt.u64.u32 	%rd6, %r32;
	setp.le.u64 	%p7, %rd14, %rd6;
	or.pred  	%p8, %p7, %p6;
	@%p8 bra 	$L__BB2_6;
	cvt.u64.u32 	%rd21, %r4;
	mad.lo.s64 	%rd22, %rd12, %rd6, %rd21;
	shl.b64 	%rd23, %rd22, 2;
	add.s64 	%rd24, %rd4, %rd23;
	ld.global.f32 	%f9, [%rd24];
	st.shared.f32 	[%r8], %f9;
$L__BB2_6:
	cvt.u32.u64 	%r29, %rd5;
	bar.sync 	0;
	ld.shared.f32 	%f10, [%r6];
	ld.shared.f32 	%f11, [%r9];
	fma.rn.f32 	%f12, %f10, %f11, %f109;
	ld.shared.f32 	%f13, [%r6+4];
	ld.shared.f32 	%f14, [%r9+128];
	fma.rn.f32 	%f15, %f13, %f14, %f12;
	ld.shared.f32 	%f16, [%r6+8];
	ld.shared.f32 	%f17, [%r9+256];
	fma.rn.f32 	%f18, %f16, %f17, %f15;
	ld.shared.f32 	%f19, [%r6+12];
	ld.shared.f32 	%f20, [%r9+384];
	fma.rn.f32 	%f21, %f19, %f20, %f18;
	ld.shared.f32 	%f22, [%r6+16];
	ld.shared.f32 	%f23, [%r9+512];
	fma.rn.f32 	%f24, %f22, %f23, %f21;
	ld.shared.f32 	%f25, [%r6+20];
	ld.shared.f32 	%f26, [%r9+640];
	fma.rn.f32 	%f27, %f25, %f26, %f24;
	ld.shared.f32 	%f28, [%r6+24];
	ld.shared.f32 	%f29, [%r9+768];
	fma.rn.f32 	%f30, %f28, %f29, %f27;
	ld.shared.f32 	%f31, [%r6+28];
	ld.shared.f32 	%f32, [%r9+896];
	fma.rn.f32 	%f33, %f31, %f32, %f30;
	ld.shared.f32 	%f34, [%r6+32];
	ld.shared.f32 	%f35, [%r9+1024];
	fma.rn.f32 	%f36, %f34, %f35, %f33;
	ld.shared.f32 	%f37, [%r6+36];
	ld.shared.f32 	%f38, [%r9+1152];
	fma.rn.f32 	%f39, %f37, %f38, %f36;
	ld.shared.f32 	%f40, [%r6+40];
	ld.shared.f32 	%f41, [%r9+1280];
	fma.rn.f32 	%f42, %f40, %f41, %f39;
	ld.shared.f32 	%f43, [%r6+44];
	ld.shared.f32 	%f44, [%r9+1408];
	fma.rn.f32 	%f45, %f43, %f44, %f42;
	ld.shared.f32 	%f46, [%r6+48];
	ld.shared.f32 	%f47, [%r9+1536];
	fma.rn.f32 	%f48, %f46, %f47, %f45;
	ld.shared.f32 	%f49, [%r6+52];
	ld.shared.f32 	%f50, [%r9+1664];
	fma.rn.f32 	%f51, %f49, %f50, %f48;
	ld.shared.f32 	%f52, [%r6+56];
	ld.shared.f32 	%f53, [%r9+1792];
	fma.rn.f32 	%f54, %f52, %f53, %f51;
	ld.shared.f32 	%f55, [%r6+60];
	ld.shared.f32 	%f56, [%r9+1920];
	fma.rn.f32 	%f57, %f55, %f56, %f54;
	ld.shared.f32 	%f58, [%r6+64];
	ld.shared.f32 	%f59, [%r9+2048];
	fma.rn.f32 	%f60, %f58, %f59, %f57;
	ld.shared.f32 	%f61, [%r6+68];
	ld.shared.f32 	%f62, [%r9+2176];
	fma.rn.f32 	%f63, %f61, %f62, %f60;
	ld.shared.f32 	%f64, [%r6+72];
	ld.shared.f32 	%f65, [%r9+2304];
	fma.rn.f32 	%f66, %f64, %f65, %f63;
	ld.shared.f32 	%f67, [%r6+76];
	ld.shared.f32 	%f68, [%r9+2432];
	fma.rn.f32 	%f69, %f67, %f68, %f66;
	ld.shared.f32 	%f70, [%r6+80];
	ld.shared.f32 	%f71, [%r9+2560];
	fma.rn.f32 	%f72, %f70, %f71, %f69;
	ld.shared.f32 	%f73, [%r6+84];
	ld.shared.f32 	%f74, [%r9+2688];
	fma.rn.f32 	%f75, %f73, %f74, %f72;
	ld.shared.f32 	%f76, [%r6+88];
	ld.shared.f32 	%f77, [%r9+2816];
	fma.rn.f32 	%f78, %f76, %f77, %f75;
	ld.shared.f32 	%f79, [%r6+92];
	ld.shared.f32 	%f80, [%r9+2944];
	fma.rn.f32 	%f81, %f79, %f80, %f78;
	ld.shared.f32 	%f82, [%r6+96];
	ld.shared.f32 	%f83, [%r9+3072];
	fma.rn.f32 	%f84, %f82, %f83, %f81;
	ld.shared.f32 	%f85, [%r6+100];
	ld.shared.f32 	%f86, [%r9+3200];
	fma.rn.f32 	%f87, %f85, %f86, %f84;
	ld.shared.f32 	%f88, [%r6+104];
	ld.shared.f32 	%f89, [%r9+3328];
	fma.rn.f32 	%f90, %f88, %f89, %f87;
	ld.shared.f32 	%f91, [%r6+108];
	ld.shared.f32 	%f92, [%r9+3456];
	fma.rn.f32 	%f93, %f91, %f92, %f90;
	ld.shared.f32 	%f94, [%r6+112];
	ld.shared.f32 	%f95, [%r9+3584];
	fma.rn.f32 	%f96, %f94, %f95, %f93;
	ld.shared.f32 	%f97, [%r6+116];
	ld.shared.f32 	%f98, [%r9+3712];
	fma.rn.f32 	%f99, %f97, %f98, %f96;
	ld.shared.f32 	%f100, [%r6+120];
	ld.shared.f32 	%f101, [%r9+3840];
	fma.rn.f32 	%f102, %f100, %f101, %f99;
	ld.shared.f32 	%f103, [%r6+124];
	ld.shared.f32 	%f104, [%r9+3968];
	fma.rn.f32 	%f109, %f103, %f104, %f102;
	bar.sync 	0;
	add.s32 	%r33, %r33, 1;
	setp.ne.s32 	%p9, %r33, 0;
	add.s32 	%r32, %r32, 32;
	add.s32 	%r31, %r29, 32;
	@%p9 bra 	$L__BB2_2;
$L__BB2_7:
	cvt.s64.s32 	%rd7, %r3;
	setp.le.u64 	%p10, %rd13, %rd7;
	cvt.u64.u32 	%rd8, %r4;
	setp.le.u64 	%p11, %rd12, %rd8;
	or.pred  	%p12, %p10, %p11;
	@%p12 bra 	$L__BB2_9;
	ld.param.u64 	%rd29, [_Z19cuda_kernel_sgemm_1PfS_S_mmmff_param_2];
	mad.lo.s64 	%rd25, %rd12, %rd7, %rd8;
	cvta.to.global.u64 	%rd26, %rd29;
	shl.b64 	%rd27, %rd25, 2;
	add.s64 	%rd28, %rd26, %rd27;
	ld.global.f32 	%f105, [%rd28];
	mul.f32 	%f106, %f5, %f105;
	fma.rn.f32 	%f107, %f4, %f109, %f106;
	st.global.f32 	[%rd28], %f107;
$L__BB2_9:
	ret;

}
	// .globl	_Z19cuda_kernel_sgemm_2PfS_S_mmmff
.visible .entry _Z19cuda_kernel_sgemm_2PfS_S_mmmff(
	.param .u64 .ptr .align 1 _Z19cuda_kernel_sgemm_2PfS_S_mmmff_param_0,
	.param .u64 .ptr .align 1 _Z19cuda_kernel_sgemm_2PfS_S_mmmff_param_1,
	.param .u64 .ptr .align 1 _Z19cuda_kernel_sgemm_2PfS_S_mmmff_param_2,
	.param .u64 _Z19cuda_kernel_sgemm_2PfS_S_mmmff_param_3,
	.param .u64 _Z19cuda_kernel_sgemm_2PfS_S_mmmff_param_4,
	.param .u64 _Z19cuda_kernel_sgemm_2PfS_S_mmmff_param_5,
	.param .f32 _Z19cuda_kernel_sgemm_2PfS_S_mmmff_param_6,
	.param .f32 _Z19cuda_kernel_sgemm_2PfS_S_mmmff_param_7
)
{
	.reg .pred 	%p<13>;
	.reg .b32 	%r<34>;
	.reg .b32 	%f<110>;
	.reg .b64 	%rd<28>;
	// demoted variable
	.shared .align 4 .b8 _ZZ19cuda_kernel_sgemm_2PfS_S_mmmffE5a_sub[4224];
	// demoted variable
	.shared .align 4 .b8 _ZZ19cuda_kernel_sgemm_2PfS_S_mmmffE5b_sub[4224];
	ld.param.u64 	%rd7, [_Z19cuda_kernel_sgemm_2PfS_S_mmmff_param_0];
	ld.param.u64 	%rd8, [_Z19cuda_kernel_sgemm_2PfS_S_mmmff_param_1];
	ld.param.u64 	%rd10, [_Z19cuda_kernel_sgemm_2PfS_S_mmmff_param_3];
	ld.param.u64 	%rd11, [_Z19cuda_kernel_sgemm_2PfS_S_mmmff_param_4];
	ld.param.u64 	%rd12, [_Z19cuda_kernel_sgemm_2PfS_S_mmmff_param_5];
	ld.param.f32 	%f4, [_Z19cuda_kernel_sgemm_2PfS_S_mmmff_param_6];
	ld.param.f32 	%f5, [_Z19cuda_kernel_sgemm_2PfS_S_mmmff_param_7];
	mov.u32 	%r32, %tid.x;
	mov.u32 	%r31, %tid.y;
	mov.u32 	%r17, %ctaid.x;
	shl.b32 	%r18, %r17, 5;
	add.s32 	%r3, %r18, %r32;
	mov.u32 	%r19, %ctaid.y;
	shl.b32 	%r20, %r19, 5;
	add.s32 	%r4, %r20, %r31;
	shr.u64 	%rd13, %rd12, 5;
	cvt.u32.u64 	%r21, %rd13;
	and.b64  	%rd14, %rd12, 31;
	setp.ne.s64 	%p1, %rd14, 0;
	selp.u32 	%r22, 1, 0, %p1;
	add.s32 	%r5, %r22, %r21;
	setp.lt.s32 	%p2, %r5, 1;
	mov.f32 	%f109, 0f00000000;
	@%p2 bra 	$L__BB3_7;
	mul.lo.s32 	%r23, %r32, 132;
	mov.u32 	%r24, _ZZ19cuda_kernel_sgemm_2PfS_S_mmmffE5a_sub;
	add.s32 	%r6, %r24, %r23;
	shl.b32 	%r25, %r31, 2;
	add.s32 	%r7, %r6, %r25;
	mov.u32 	%r26, _ZZ19cuda_kernel_sgemm_2PfS_S_mmmffE5b_sub;
	add.s32 	%r9, %r26, %r25;
	add.s32 	%r8, %r9, %r23;
	cvt.s64.s32 	%rd1, %r3;
	mul.lo.s64 	%rd2, %rd12, %rd1;
	neg.s32 	%r33, %r5;
	mov.f32 	%f109, 0f00000000;
$L__BB3_2:
	setp.le.u64 	%p3, %rd11, %rd1;
	mov.b32 	%r27, 0;
	st.shared.u32 	[%r7], %r27;
	st.shared.u32 	[%r8], %r27;
	cvt.u64.u32 	%rd3, %r31;
	setp.le.u64 	%p4, %rd12, %rd3;
	or.pred  	%p5, %p3, %p4;
	@%p5 bra 	$L__BB3_4;
	add.s64 	%rd16, %rd2, %rd3;
	shl.b64 	%rd17, %rd16, 2;
	add.s64 	%rd15, %rd7, %rd17;
	// begin inline asm
	ld.global.nc.f32 %f8, [%rd15];
	// end inline asm
	st.shared.f32 	[%r7], %f8;
$L__BB3_4:
	cvt.u64.u32 	%rd18, %r4;
	setp.le.u64 	%p6, %rd10, %rd18;
	cvt.u64.u32 	%rd4, %r32;
	setp.le.u64 	%p7, %rd12, %rd4;
	or.pred  	%p8, %p7, %p6;
	@%p8 bra 	$L__BB3_6;
	cvt.u64.u32 	%rd20, %r4;
	mad.lo.s64 	%rd21, %rd10, %rd4, %rd20;
	shl.b64 	%rd22, %rd21, 2;
	add.s64 	%rd19, %rd8, %rd22;
	// begin inline asm
	ld.global.nc.f32 %f9, [%rd19];
	// end inline asm
	st.shared.f32 	[%r8], %f9;
$L__BB3_6:
	cvt.u32.u64 	%r29, %rd3;
	bar.sync 	0;
	ld.shared.f32 	%f10, [%r6];
	ld.shared.f32 	%f11, [%r9];
	fma.rn.f32 	%f12, %f10, %f11, %f109;
	ld.shared.f32 	%f13, [%r6+4];
	ld.shared.f32 	%f14, [%r9+132];
	fma.rn.f32 	%f15, %f13, %f14, %f12;
	ld.shared.f32 	%f16, [%r6+8];
	ld.shared.f32 	%f17, [%r9+264];
	fma.rn.f32 	%f18, %f16, %f17, %f15;
	ld.shared.f32 	%f19, [%r6+12];
	ld.shared.f32 	%f20, [%r9+396];
	fma.rn.f32 	%f21, %f19, %f20, %f18;
	ld.shared.f32 	%f22, [%r6+16];
	ld.shared.f32 	%f23, [%r9+528];
	fma.rn.f32 	%f24, %f22, %f23, %f21;
	ld.shared.f32 	%f25, [%r6+20];
	ld.shared.f32 	%f26, [%r9+660];
	fma.rn.f32 	%f27, %f25, %f26, %f24;
	ld.shared.f32 	%f28, [%r6+24];
	ld.shared.f32 	%f29, [%r9+792];
	fma.rn.f32 	%f30, %f28, %f29, %f27;
	ld.shared.f32 	%f31, [%r6+28];
	ld.shared.f32 	%f32, [%r9+924];
	fma.rn.f32 	%f33, %f31, %f32, %f30;
	ld.shared.f32 	%f34, [%r6+32];
	ld.shared.f32 	%f35, [%r9+1056];
	fma.rn.f32 	%f36, %f34, %f35, %f33;
	ld.shared.f32 	%f37, [%r6+36];
	ld.shared.f32 	%f38, [%r9+1188];
	fma.rn.f32 	%f39, %f37, %f38, %f36;
	ld.shared.f32 	%f40, [%r6+40];
	ld.shared.f32 	%f41, [%r9+1320];
	fma.rn.f32 	%f42, %f40, %f41, %f39;
	ld.shared.f32 	%f43, [%r6+44];
	ld.shared.f32 	%f44, [%r9+1452];
	fma.rn.f32 	%f45, %f43, %f44, %f42;
	ld.shared.f32 	%f46, [%r6+48];
	ld.shared.f32 	%f47, [%r9+1584];
	fma.rn.f32 	%f48, %f46, %f47, %f45;
	ld.shared.f32 	%f49, [%r6+52];
	ld.shared.f32 	%f50, [%r9+1716];
	fma.rn.f32 	%f51, %f49, %f50, %f48;
	ld.shared.f32 	%f52, [%r6+56];
	ld.shared.f32 	%f53, [%r9+1848];
	fma.rn.f32 	%f54, %f52, %f53, %f51;
	ld.shared.f32 	%f55, [%r6+60];
	ld.shared.f32 	%f56, [%r9+1980];
	fma.rn.f32 	%f57, %f55, %f56, %f54;
	ld.shared.f32 	%f58, [%r6+64];
	ld.shared.f32 	%f59, [%r9+2112];
	fma.rn.f32 	%f60, %f58, %f59, %f57;
	ld.shared.f32 	%f61, [%r6+68];
	ld.shared.f32 	%f62, [%r9+2244];
	fma.rn.f32 	%f63, %f61, %f62, %f60;
	ld.shared.f32 	%f64, [%r6+72];
	ld.shared.f32 	%f65, [%r9+2376];
	fma.rn.f32 	%f66, %f64, %f65, %f63;
	ld.shared.f32 	%f67, [%r6+76];
	ld.shared.f32 	%f68, [%r9+2508];
	fma.rn.f32 	%f69, %f67, %f68, %f66;
	ld.shared.f32 	%f70, [%r6+80];
	ld.shared.f32 	%f71, [%r9+2640];
	fma.rn.f32 	%f72, %f70, %f71, %f69;
	ld.shared.f32 	%f73, [%r6+84];
	ld.shared.f32 	%f74, [%r9+2772];
	fma.rn.f32 	%f75, %f73, %f74, %f72;
	ld.shared.f32 	%f76, [%r6+88];
	ld.shared.f32 	%f77, [%r9+2904];
	fma.rn.f32 	%f78, %f76, %f77, %f75;
	ld.shared.f32 	%f79, [%r6+92];
	ld.shared.f32 	%f80, [%r9+3036];
	fma.rn.f32 	%f81, %f79, %f80, %f78;
	ld.shared.f32 	%f82, [%r6+96];
	ld.shared.f32 	%f83, [%r9+3168];
	fma.rn.f32 	%f84, %f82, %f83, %f81;
	ld.shared.f32 	%f85, [%r6+100];
	ld.shared.f32 	%f86, [%r9+3300];
	fma.rn.f32 	%f87, %f85, %f86, %f84;
	ld.shared.f32 	%f88, [%r6+104];
	ld.shared.f32 	%f89, [%r9+3432];
	fma.rn.f32 	%f90, %f88, %f89, %f87;
	ld.shared.f32 	%f91, [%r6+108];
	ld.shared.f32 	%f92, [%r9+3564];
	fma.rn.f32 	%f93, %f91, %f92, %f90;
	ld.shared.f32 	%f94, [%r6+112];
	ld.shared.f32 	%f95, [%r9+3696];
	fma.rn.f32 	%f96, %f94, %f95, %f93;
	ld.shared.f32 	%f97, [%r6+116];
	ld.shared.f32 	%f98, [%r9+3828];
	fma.rn.f32 	%f99, %f97, %f98, %f96;
	ld.shared.f32 	%f100, [%r6+120];
	ld.shared.f32 	%f101, [%r9+3960];
	fma.rn.f32 	%f102, %f100, %f101, %f99;
	ld.shared.f32 	%f103, [%r6+124];
	ld.shared.f32 	%f104, [%r9+4092];
	fma.rn.f32 	%f109, %f103, %f104, %f102;
	bar.sync 	0;
	add.s32 	%r33, %r33, 1;
	setp.ne.s32 	%p9, %r33, 0;
	add.s32 	%r32, %r32, 32;
	add.s32 	%r31, %r29, 32;
	@%p9 bra 	$L__BB3_2;
$L__BB3_7:
	cvt.s64.s32 	%rd5, %r3;
	setp.le.u64 	%p10, %rd11, %rd5;
	cvt.u64.u32 	%rd6, %r4;
	setp.le.u64 	%p11, %rd10, %rd6;
	or.pred  	%p12, %p10, %p11;
	@%p12 bra 	$L__BB3_9;
	ld.param.u64 	%rd27, [_Z19cuda_kernel_sgemm_2PfS_S_mmmff_param_2];
	mad.lo.s64 	%rd23, %rd10, %rd5, %rd6;
	cvta.to.global.u64 	%rd24, %rd27;
	shl.b64 	%rd25, %rd23, 2;
	add.s64 	%rd26, %rd24, %rd25;
	ld.global.f32 	%f105, [%rd26];
	mul.f32 	%f106, %f5, %f105;
	fma.rn.f32 	%f107, %f4, %f109, %f106;
	st.global.f32 	[%rd26], %f107;
$L__BB3_9:
	ret;

}


// ===== COMPILED SASS (sm_100) =====

	.target	sm_100

	.elftype	@"ET_EXEC"


//--------------------- .note.nv.tkinfo           --------------------------
	.section	.note.nv.tkinfo,"",@"SHT_NOTE"
	.sectionflags	@"SHF_NOTE_NV_TKINFO"
	.tkinfo
        /*0018*/ 	.word	0x00000002
        /*0030*/ 	.string	""
        /*0030*/ 	.string	"ptxas"
        /*0030*/ 	.string	"Cuda compilation tools, release 13.0, V13.0.88"
        /*0030*/ 	.string	"Build cuda_13.0.r13.0/compiler.36424714_0"
        /*0030*/ 	.string	"-arch sm_100 -m 64 "



//--------------------- .note.nv.cuinfo           --------------------------
	.section	.note.nv.cuinfo,"",@"SHT_NOTE"
	.sectionflags	@"SHF_NOTE_NV_CUINFO"
        /*0018*/ 	.short	0x0002
        /*001a*/ 	.short	0x0064
        /*001c*/ 	.short	0x0082
	.zero		2


//--------------------- .nv.info                  --------------------------
	.section	.nv.info,"",@"SHT_CUDA_INFO"
	.align	4


	//----- nvinfo : EIATTR_REGCOUNT
	.align		4
        /*0000*/ 	.byte	0x04, 0x2f
        /*0002*/ 	.short	(.L_1 - .L_0)
	.align		4
.L_0:
        /*0004*/ 	.word	index@(_Z18cuda_kernel_warmupPf)
        /*0008*/ 	.word	0x0000000a


	//----- nvinfo : EIATTR_FRAME_SIZE
	.align		4
.L_1:
        /*000c*/ 	.byte	0x04, 0x11
        /*000e*/ 	.short	(.L_3 - .L_2)
	.align		4
.L_2:
        /*0010*/ 	.word	index@(_Z18cuda_kernel_warmupPf)
        /*0014*/ 	.word	0x00000000


	//----- nvinfo : EIATTR_REGCOUNT
	.align		4
.L_3:
        /*0018*/ 	.byte	0x04, 0x2f
        /*001a*/ 	.short	(.L_5 - .L_4)
	.align		4
.L_4:
        /*001c*/ 	.word	index@(_Z19cuda_kernel_sgemm_0PfS_S_mmmff)
        /*0020*/ 	.word	0x00000020


	//----- nvinfo : EIATTR_FRAME_SIZE
	.align		4
.L_5:
        /*0024*/ 	.byte	0x04, 0x11
        /*0026*/ 	.short	(.L_7 - .L_6)
	.align		4
.L_6:
        /*0028*/ 	.word	index@(_Z19cuda_kernel_sgemm_0PfS_S_mmmff)
        /*002c*/ 	.word	0x00000000


	//----- nvinfo : EIATTR_REGCOUNT
	.align		4
.L_7:
        /*0030*/ 	.byte	0x04, 0x2f
        /*0032*/ 	.short	(.L_9 - .L_8)
	.align		4
.L_8:
        /*0034*/ 	.word	index@(_Z19cuda_kernel_sgemm_1PfS_S_mmmff)
        /*0038*/ 	.word	0x00000020


	//----- nvinfo : EIATTR_FRAME_SIZE
	.align		4
.L_9:
        /*003c*/ 	.byte	0x04, 0x11
        /*003e*/ 	.short	(.L_11 - .L_10)
	.align		4
.L_10:
        /*0040*/ 	.word	index@(_Z19cuda_kernel_sgemm_1PfS_S_mmmff)
        /*0044*/ 	.word	0x00000000


	//----- nvinfo : EIATTR_REGCOUNT
	.align		4
.L_11:
        /*0048*/ 	.byte	0x04, 0x2f
        /*004a*/ 	.short	(.L_13 - .L_12)
	.align		4
.L_12:
        /*004c*/ 	.word	index@(_Z19cuda_kernel_sgemm_2PfS_S_mmmff)
        /*0050*/ 	.word	0x0000001e


	//----- nvinfo : EIATTR_FRAME_SIZE
	.align		4
.L_13:
        /*0054*/ 	.byte	0x04, 0x11
        /*0056*/ 	.short	(.L_15 - .L_14)
	.align		4
.L_14:
        /*0058*/ 	.word	index@(_Z19cuda_kernel_sgemm_2PfS_S_mmmff)
        /*005c*/ 	.word	0x00000000


	//----- nvinfo : EIATTR_MIN_STACK_SIZE
	.align		4
.L_15:
        /*0060*/ 	.byte	0x04, 0x12
        /*0062*/ 	.short	(.L_17 - .L_16)
	.align		4
.L_16:
        /*0064*/ 	.word	index@(_Z19cuda_kernel_sgemm_2PfS_S_mmmff)
        /*0068*/ 	.word	0x00000000


	//----- nvinfo : EIATTR_MIN_STACK_SIZE
	.align		4
.L_17:
        /*006c*/ 	.byte	0x04, 0x12
        /*006e*/ 	.short	(.L_19 - .L_18)
	.align		4
.L_18:
        /*0070*/ 	.word	index@(_Z19cuda_kernel_sgemm_1PfS_S_mmmff)
        /*0074*/ 	.word	0x00000000


	//----- nvinfo : EIATTR_MIN_STACK_SIZE
	.align		4
.L_19:
        /*0078*/ 	.byte	0x04, 0x12
        /*007a*/ 	.short	(.L_21 - .L_20)
	.align		4
.L_20:
        /*007c*/ 	.word	index@(_Z19cuda_kernel_sgemm_0PfS_S_mmmff)
        /*0080*/ 	.word	0x00000000


	//----- nvinfo : EIATTR_MIN_STACK_SIZE
	.align		4
.L_21:
        /*0084*/ 	.byte	0x04, 0x12
        /*0086*/ 	.short	(.L_23 - .L_22)
	.align		4
.L_22:
        /*0088*/ 	.word	index@(_Z18cuda_kernel_warmupPf)
        /*008c*/ 	.word	0x00000000
.L_23:


//--------------------- .nv.compat                --------------------------
	.section	.nv.compat,"",@"SHT_CUDA_COMPAT_INFO"
	.align	4
        /*0000*/ 	.byte	0x02, 0x09, 0x00, 0x00, 0x02, 0x02, 0x01, 0x00, 0x02, 0x05, 0x05, 0x00, 0x03, 0x07, 0x01, 0x01
        /*0010*/ 	.byte	0x02, 0x03, 0x00, 0x00, 0x02, 0x06, 0x01, 0x00, 0x04, 0x0b, 0x08, 0x00, 0x09, 0x00, 0x00, 0x00
        /*0020*/ 	.byte	0x00, 0x00, 0x00, 0x00


//--------------------- .nv.info._Z19cuda_kernel_sgemm_2PfS_S_mmmff --------------------------
	.section	.nv.info._Z19cuda_kernel_sgemm_2PfS_S_mmmff,"",@"SHT_CUDA_INFO"
	.sectionflags	@""
	.align	4


	//----- nvinfo : EIATTR_CUDA_API_VERSION
	.align		4
        /*0000*/ 	.byte	0x04, 0x37
        /*0002*/ 	.short	(.L_25 - .L_24)
.L_24:
        /*0004*/ 	.word	0x00000082


	//----- nvinfo : EIATTR_KPARAM_INFO
	.align		4
.L_25:
        /*0008*/ 	.byte	0x04, 0x17
        /*000a*/ 	.short	(.L_27 - .L_26)
.L_26:
        /*000c*/ 	.word	0x00000000
        /*0010*/ 	.short	0x0007
        /*0012*/ 	.short	0x0034
        /*0014*/ 	.byte	0x00, 0xf0, 0x11, 0x00


	//----- nvinfo : EIATTR_KPARAM_INFO
	.align		4
.L_27:
        /*0018*/ 	.byte	0x04, 0x17
        /*001a*/ 	.short	(.L_29 - .L_28)
.L_28:
        /*001c*/ 	.word	0x00000000
        /*0020*/ 	.short	0x0006
        /*0022*/ 	.short	0x0030
        /*0024*/ 	.byte	0x00, 0xf0, 0x11, 0x00


	//----- nvinfo : EIATTR_KPARAM_INFO
	.align		4
.L_29:
        /*0028*/ 	.byte	0x04, 0x17
        /*002a*/ 	.short	(.L_31 - .L_30)
.L_30:
        /*002c*/ 	.word	0x00000000
        /*0030*/ 	.short	0x0005
        /*0032*/ 	.short	0x0028
        /*0034*/ 	.byte	0x00, 0xf0, 0x21, 0x00


	//----- nvinfo : EIATTR_KPARAM_INFO
	.align		4
.L_31:
        /*0038*/ 	.byte	0x04, 0x17
        /*003a*/ 	.short	(.L_33 - .L_32)
.L_32:
        /*003c*/ 	.word	0x00000000
        /*0040*/ 	.short	0x0004
        /*0042*/ 	.short	0x0020
        /*0044*/ 	.byte	0x00, 0xf0, 0x21, 0x00


	//----- nvinfo : EIATTR_KPARAM_INFO
	.align		4
.L_33:
        /*0048*/ 	.byte	0x04, 0x17
        /*004a*/ 	.short	(.L_35 - .L_34)
.L_34:
        /*004c*/ 	.word	0x00000000
        /*0050*/ 	.short	0x0003
        /*0052*/ 	.short	0x0018
        /*0054*/ 	.byte	0x00, 0xf0, 0x21, 0x00


	//----- nvinfo : EIATTR_KPARAM_INFO
	.align		4
.L_35:
        /*0058*/ 	.byte	0x04, 0x17
        /*005a*/ 	.short	(.L_37 - .L_36)
.L_36:
        /*005c*/ 	.word	0x00000000
        /*0060*/ 	.short	0x0002
        /*0062*/ 	.short	0x0010
        /*0064*/ 	.byte	0x00, 0xf5, 0x21, 0x00


	//----- nvinfo : EIATTR_KPARAM_INFO
	.align		4
.L_37:
        /*0068*/ 	.byte	0x04, 0x17
        /*006a*/ 	.short	(.L_39 - .L_38)
.L_38:
        /*006c*/ 	.word	0x00000000
        /*0070*/ 	.short	0x0001
        /*0072*/ 	.short	0x0008
        /*0074*/ 	.byte	0x00, 0xf5, 0x21, 0x00


	//----- nvinfo : EIATTR_KPARAM_INFO
	.align		4
.L_39:
        /*0078*/ 	.byte	0x04, 0x17
        /*007a*/ 	.short	(.L_41 - .L_40)
.L_40:
        /*007c*/ 	.word	0x00000000
        /*0080*/ 	.short	0x0000
        /*0082*/ 	.short	0x0000
        /*0084*/ 	.byte	0x00, 0xf5, 0x21, 0x00


	//----- nvinfo : EIATTR_SPARSE_MMA_MASK
	.align		4
.L_41:
        /*0088*/ 	.byte	0x03, 0x50
        /*008a*/ 	.short	0x0000


	//----- nvinfo : EIATTR_MAXREG_COUNT
	.align		4
        /*008c*/ 	.byte	0x03, 0x1b
        /*008e*/ 	.short	0x00ff


	//----- nvinfo : EIATTR_NUM_BARRIERS
	.align		4
        /*0090*/ 	.byte	0x02, 0x4c
        /*0092*/ 	.byte	0x01
	.zero		1


	//----- nvinfo : EIATTR_MERCURY_ISA_VERSION
	.align		4
        /*0094*/ 	.byte	0x03, 0x5f
        /*0096*/ 	.short	0x0101


	//----- nvinfo : EIATTR_VRC_CTA_INIT_COUNT
	.align		4
        /*0098*/ 	.byte	0x02, 0x4a
	.zero		1
	.zero		1


	//----- nvinfo : EIATTR_EXIT_INSTR_OFFSETS
	.align		4
        /*009c*/ 	.byte	0x04, 0x1c
        /*009e*/ 	.short	(.L_43 - .L_42)


	//   ....[0]....
.L_42:
        /*00a0*/ 	.word	0x00000ab0


	//   ....[1]....
        /*00a4*/ 	.word	0x00000b90


	//----- nvinfo : EIATTR_CBANK_PARAM_SIZE
	.align		4
.L_43:
        /*00a8*/ 	.byte	0x03, 0x19
        /*00aa*/ 	.short	0x0038


	//----- nvinfo : EIATTR_PARAM_CBANK
	.align		4
        /*00ac*/ 	.byte	0x04, 0x0a
        /*00ae*/ 	.short	(.L_45 - .L_44)
	.align		4
.L_44:
        /*00b0*/ 	.word	index@(.nv.constant0._Z19cuda_kernel_sgemm_2PfS_S_mmmff)
        /*00b4*/ 	.short	0x0380
        /*00b6*/ 	.short	0x0038


	//----- nvinfo : EIATTR_SW_WAR
	.align		4
.L_45:
        /*00b8*/ 	.byte	0x04, 0x36
        /*00ba*/ 	.short	(.L_47 - .L_46)
.L_46:
        /*00bc*/ 	.word	0x00000008
.L_47:


//--------------------- .nv.info._Z19cuda_kernel_sgemm_1PfS_S_mmmff --------------------------
	.section	.nv.info._Z19cuda_kernel_sgemm_1PfS_S_mmmff,"",@"SHT_CUDA_INFO"
	.sectionflags	@""
	.align	4


	//----- nvinfo : EIATTR_CUDA_API_VERSION
	.align		4
        /*0000*/ 	.byte	0x04, 0x37
        /*0002*/ 	.short	(.L_49 - .L_48)
.L_48:
        /*0004*/ 	.word	0x00000082


	//----- nvinfo : EIATTR_KPARAM_INFO
	.align		4
.L_49:
        /*0008*/ 	.byte	0x04, 0x17
        /*000a*/ 	.short	(.L_51 - .L_50)
.L_50:
        /*000c*/ 	.word	0x00000000
        /*0010*/ 	.short	0x0007
        /*0012*/ 	.short	0x0034
        /*0014*/ 	.byte	0x00, 0xf0, 0x11, 0x00


	//----- nvinfo : EIATTR_KPARAM_INFO
	.align		4
.L_51:
        /*0018*/ 	.byte	0x04, 0x17
        /*001a*/ 	.short	(.L_53 - .L_52)
.L_52:
        /*001c*/ 	.word	0x00000000
        /*0020*/ 	.short	0x0006
        /*0022*/ 	.short	0x0030
        /*0024*/ 	.byte	0x00, 0xf0, 0x11, 0x00


	//----- nvinfo : EIATTR_KPARAM_INFO
	.align		4
.L_53:
        /*0028*/ 	.byte	0x04, 0x17
        /*002a*/ 	.short	(.L_55 - .L_54)
.L_54:
        /*002c*/ 	.word	0x00000000
        /*0030*/ 	.short	0x0005
        /*0032*/ 	.short	0x0028
        /*0034*/ 	.byte	0x00, 0xf0, 0x21, 0x00


	//----- nvinfo : EIATTR_KPARAM_INFO
	.align		4
.L_55:
        /*0038*/ 	.byte	0x04, 0x17
        /*003a*/ 	.short	(.L_57 - .L_56)
.L_56:
        /*003c*/ 	.word	0x00000000
        /*0040*/ 	.short	0x0004
        /*0042*/ 	.short	0x0020
        /*0044*/ 	.byte	0x00, 0xf0, 0x21, 0x00


	//----- nvinfo : EIATTR_KPARAM_INFO
	.align		4
.L_57:
        /*0048*/ 	.byte	0x04, 0x17
        /*004a*/ 	.short	(.L_59 - .L_58)
.L_58:
        /*004c*/ 	.word	0x00000000
        /*0050*/ 	.short	0x0003
        /*0052*/ 	.short	0x0018
        /*0054*/ 	.byte	0x00, 0xf0, 0x21, 0x00


	//----- nvinfo : EIATTR_KPARAM_INFO
	.align		4
.L_59:
        /*0058*/ 	.byte	0x04, 0x17
        /*005a*/ 	.short	(.L_61 - .L_60)
.L_60:
        /*005c*/ 	.word	0x00000000
        /*0060*/ 	.short	0x0002
        /*0062*/ 	.short	0x0010
        /*0064*/ 	.byte	0x00, 0xf5, 0x21, 0x00


	//----- nvinfo : EIATTR_KPARAM_INFO
	.align		4
.L_61:
        /*0068*/ 	.byte	0x04, 0x17
        /*006a*/ 	.short	(.L_63 - .L_62)
.L_62:
        /*006c*/ 	.word	0x00000000
        /*0070*/ 	.short	0x0001
        /*0072*/ 	.short	0x0008
        /*0074*/ 	.byte	0x00, 0xf5, 0x21, 0x00


	//----- nvinfo : EIATTR_KPARAM_INFO
	.align		4
.L_63:
        /*0078*/ 	.byte	0x04, 0x17
        /*007a*/ 	.short	(.L_65 - .L_64)
.L_64:
        /*007c*/ 	.word	0x00000000
        /*0080*/ 	.short	0x0000
        /*0082*/ 	.short	0x0000
        /*0084*/ 	.byte	0x00, 0xf5, 0x21, 0x00


	//----- nvinfo : EIATTR_SPARSE_MMA_MASK
	.align		4
.L_65:
        /*0088*/ 	.byte	0x03, 0x50
        /*008a*/ 	.short	0x0000


	//----- nvinfo : EIATTR_MAXREG_COUNT
	.align		4
        /*008c*/ 	.byte	0x03, 0x1b
        /*008e*/ 	.short	0x00ff


	//----- nvinfo : EIATTR_NUM_BARRIERS
	.align		4
        /*0090*/ 	.byte	0x02, 0x4c
        /*0092*/ 	.byte	0x01
	.zero		1


	//----- nvinfo : EIATTR_MERCURY_ISA_VERSION
	.align		4
        /*0094*/ 	.byte	0x03, 0x5f
        /*0096*/ 	.short	0x0101


	//----- nvinfo : EIATTR_VRC_CTA_INIT_COUNT
	.align		4
        /*0098*/ 	.byte	0x02, 0x4a
	.zero		1
	.zero		1


	//----- nvinfo : EIATTR_EXIT_INSTR_OFFSETS
	.align		4
        /*009c*/ 	.byte	0x04, 0x1c
        /*009e*/ 	.short	(.L_67 - .L_66)


	//   ....[0]....
.L_66:
        /*00a0*/ 	.word	0x00000920


	//   ....[1]....
        /*00a4*/ 	.word	0x00000a10


	//----- nvinfo : EIATTR_CBANK_PARAM_SIZE
	.align		4
.L_67:
        /*00a8*/ 	.byte	0x03, 0x19
        /*00aa*/ 	.short	0x0038


	//----- nvinfo : EIATTR_PARAM_CBANK
	.align		4
        /*00ac*/ 	.byte	0x04, 0x0a
        /*00ae*/ 	.short	(.L_69 - .L_68)
	.align		4
.L_68:
        /*00b0*/ 	.word	index@(.nv.constant0._Z19cuda_kernel_sgemm_1PfS_S_mmmff)
        /*00b4*/ 	.short	0x0380
        /*00b6*/ 	.short	0x0038


	//----- nvinfo : EIATTR_SW_WAR
	.align		4
.L_69:
        /*00b8*/ 	.byte	0x04, 0x36
        /*00ba*/ 	.short	(.L_71 - .L_70)
.L_70:
        /*00bc*/ 	.word	0x00000008
.L_71:


//--------------------- .nv.info._Z19cuda_kernel_sgemm_0PfS_S_mmmff --------------------------
	.section	.nv.info._Z19cuda_kernel_sgemm_0PfS_S_mmmff,"",@"SHT_CUDA_INFO"
	.sectionflags	@""
	.align	4


	//----- nvinfo : EIATTR_CUDA_API_VERSION
	.align		4
        /*0000*/ 	.byte	0x04, 0x37
        /*0002*/ 	.short	(.L_73 - .L_72)
.L_72:
        /*0004*/ 	.word	0x00000082


	//----- nvinfo : EIATTR_KPARAM_INFO
	.align		4
.L_73:
        /*0008*/ 	.byte	0x04, 0x17
        /*000a*/ 	.short	(.L_75 - .L_74)
.L_74:
        /*000c*/ 	.word	0x00000000
        /*0010*/ 	.short	0x0007
        /*0012*/ 	.short	0x0034
        /*0014*/ 	.byte	0x00, 0xf0, 0x11, 0x00


	//----- nvinfo : EIATTR_KPARAM_INFO
	.align		4
.L_75:
        /*0018*/ 	.byte	0x04, 0x17
        /*001a*/ 	.short	(.L_77 - .L_76)
.L_76:
        /*001c*/ 	.word	0x00000000
        /*0020*/ 	.short	0x0006
        /*0022*/ 	.short	0x0030
        /*0024*/ 	.byte	0x00, 0xf0, 0x11, 0x00


	//----- nvinfo : EIATTR_KPARAM_INFO
	.align		4
.L_77:
        /*0028*/ 	.byte	0x04, 0x17
        /*002a*/ 	.short	(.L_79 - .L_78)
.L_78:
        /*002c*/ 	.word	0x00000000
        /*0030*/ 	.short	0x0005
        /*0032*/ 	.short	0x0028
        /*0034*/ 	.byte	0x00, 0xf0, 0x21, 0x00


	//----- nvinfo : EIATTR_KPARAM_INFO
	.align		4
.L_79:
        /*0038*/ 	.byte	0x04, 0x17
        /*003a*/ 	.short	(.L_81 - .L_80)
.L_80:
        /*003c*/ 	.word	0x00000000
        /*0040*/ 	.short	0x0004
        /*0042*/ 	.short	0x0020
        /*0044*/ 	.byte	0x00, 0xf0, 0x21, 0x00


	//----- nvinfo : EIATTR_KPARAM_INFO
	.align		4
.L_81:
        /*0048*/ 	.byte	0x04, 0x17
        /*004a*/ 	.short	(.L_83 - .L_82)
.L_82:
        /*004c*/ 	.word	0x00000000
        /*0050*/ 	.short	0x0003
        /*0052*/ 	.short	0x0018
        /*0054*/ 	.byte	0x00, 0xf0, 0x21, 0x00


	//----- nvinfo : EIATTR_KPARAM_INFO
	.align		4
.L_83:
        /*0058*/ 	.byte	0x04, 0x17
        /*005a*/ 	.short	(.L_85 - .L_84)
.L_84:
        /*005c*/ 	.word	0x00000000
        /*0060*/ 	.short	0x0002
        /*0062*/ 	.short	0x0010
        /*0064*/ 	.byte	0x00, 0xf5, 0x21, 0x00


	//----- nvinfo : EIATTR_KPARAM_INFO
	.align		4
.L_85:
        /*0068*/ 	.byte	0x04, 0x17
        /*006a*/ 	.short	(.L_87 - .L_86)
.L_86:
        /*006c*/ 	.word	0x00000000
        /*0070*/ 	.short	0x0001
        /*0072*/ 	.short	0x0008
        /*0074*/ 	.byte	0x00, 0xf5, 0x21, 0x00


	//----- nvinfo : EIATTR_KPARAM_INFO
	.align		4
.L_87:
        /*0078*/ 	.byte	0x04, 0x17
        /*007a*/ 	.short	(.L_89 - .L_88)
.L_88:
        /*007c*/ 	.word	0x00000000
        /*0080*/ 	.short	0x0000
        /*0082*/ 	.short	0x0000
        /*0084*/ 	.byte	0x00, 0xf5, 0x21, 0x00


	//----- nvinfo : EIATTR_SPARSE_MMA_MASK
	.align		4
.L_89:
        /*0088*/ 	.byte	0x03, 0x50
        /*008a*/ 	.short	0x0000


	//----- nvinfo : EIATTR_MAXREG_COUNT
	.align		4
        /*008c*/ 	.byte	0x03, 0x1b
        /*008e*/ 	.short	0x00ff


	//----- nvinfo : EIATTR_MERCURY_ISA_VERSION
	.align		4
        /*0090*/ 	.byte	0x03, 0x5f
        /*0092*/ 	.short	0x0101


	//----- nvinfo : EIATTR_VRC_CTA_INIT_COUNT
	.align		4
        /*0094*/ 	.byte	0x02, 0x4a
	.zero		1
	.zero		1


	//----- nvinfo : EIATTR_EXIT_INSTR_OFFSETS
	.align		4
        /*0098*/ 	.byte	0x04, 0x1c
        /*009a*/ 	.short	(.L_91 - .L_90)


	//   ....[0]....
.L_90:
        /*009c*/ 	.word	0x000000e0


	//   ....[1]....
        /*00a0*/ 	.word	0x00000e10


	//----- nvinfo : EIATTR_CBANK_PARAM_SIZE
	.align		4
.L_91:
        /*00a4*/ 	.byte	0x03, 0x19
        /*00a6*/ 	.short	0x0038


	//----- nvinfo : EIATTR_PARAM_CBANK
	.align		4
        /*00a8*/ 	.byte	0x04, 0x0a
        /*00aa*/ 	.short	(.L_93 - .L_92)
	.align		4
.L_92:
        /*00ac*/ 	.word	index@(.nv.constant0._Z19cuda_kernel_sgemm_0PfS_S_mmmff)
        /*00b0*/ 	.short	0x0380
        /*00b2*/ 	.short	0x0038


	//----- nvinfo : EIATTR_SW_WAR
	.align		4
.L_93:
        /*00b4*/ 	.byte	0x04, 0x36
        /*00b6*/ 	.short	(.L_95 - .L_94)
.L_94:
        /*00b8*/ 	.word	0x00000008
.L_95:


//--------------------- .nv.info._Z18cuda_kernel_warmupPf --------------------------
	.section	.nv.info._Z18cuda_kernel_warmupPf,"",@"SHT_CUDA_INFO"
	.sectionflags	@""
	.align	4


	//----- nvinfo : EIATTR_CUDA_API_VERSION
	.align		4
        /*0000*/ 	.byte	0x04, 0x37
        /*0002*/ 	.short	(.L_97 - .L_96)
.L_96:
        /*0004*/ 	.word	0x00000082


	//----- nvinfo : EIATTR_KPARAM_INFO
	.align		4
.L_97:
        /*0008*/ 	.byte	0x04, 0x17
        /*000a*/ 	.short	(.L_99 - .L_98)
.L_98:
        /*000c*/ 	.word	0x00000000
        /*0010*/ 	.short	0x0000
        /*0012*/ 	.short	0x0000
        /*0014*/ 	.byte	0x00, 0xf5, 0x21, 0x00


	//----- nvinfo : EIATTR_SPARSE_MMA_MASK
	.align		4
.L_99:
        /*0018*/ 	.byte	0x03, 0x50
        /*001a*/ 	.short	0x0000


	//----- nvinfo : EIATTR_MAXREG_COUNT
	.align		4
        /*001c*/ 	.byte	0x03, 0x1b
        /*001e*/ 	.short	0x00ff


	//----- nvinfo : EIATTR_MERCURY_ISA_VERSION
	.align		4
        /*0020*/ 	.byte	0x03, 0x5f
        /*0022*/ 	.short	0x0101


	//----- nvinfo : EIATTR_VRC_CTA_INIT_COUNT
	.align		4
        /*0024*/ 	.byte	0x02, 0x4a
	.zero		1
	.zero		1


	//----- nvinfo : EIATTR_EXIT_INSTR_OFFSETS
	.align		4
        /*0028*/ 	.byte	0x04, 0x1c
        /*002a*/ 	.short	(.L_101 - .L_100)


	//   ....[0]....
.L_100:
        /*002c*/ 	.word	0x000000c0


	//----- nvinfo : EIATTR_CBANK_PARAM_SIZE
	.align		4
.L_101:
        /*0030*/ 	.byte	0x03, 0x19
        /*0032*/ 	.short	0x0008


	//----- nvinfo : EIATTR_PARAM_CBANK
	.align		4
        /*0034*/ 	.byte	0x04, 0x0a
        /*0036*/ 	.short	(.L_103 - .L_102)
	.align		4
.L_102:
        /*0038*/ 	.word	index@(.nv.constant0._Z18cuda_kernel_warmupPf)
        /*003c*/ 	.short	0x0380
        /*003e*/ 	.short	0x0008


	//----- nvinfo : EIATTR_SW_WAR
	.align		4
.L_103:
        /*0040*/ 	.byte	0x04, 0x36
        /*0042*/ 	.short	(.L_105 - .L_104)
.L_104:
        /*0044*/ 	.word	0x00000008
.L_105:


//--------------------- .nv.callgraph             --------------------------
	.section	.nv.callgraph,"",@"SHT_CUDA_CALLGRAPH"
	.align	4
	.sectionentsize	8
	.align		4
        /*0000*/ 	.word	0x00000000
	.align		4
        /*0004*/ 	.word	0xffffffff
	.align		4
        /*0008*/ 	.word	0x00000000
	.align		4
        /*000c*/ 	.word	0xfffffffe
	.align		4
        /*0010*/ 	.word	0x00000000
	.align		4
        /*0014*/ 	.word	0xfffffffd
	.align		4
        /*0018*/ 	.word	0x00000000
	.align		4
        /*001c*/ 	.word	0xfffffffc


//--------------------- .text._Z19cuda_kernel_sgemm_2PfS_S_mmmff --------------------------
	.section	.text._Z19cuda_kernel_sgemm_2PfS_S_mmmff,"ax",@progbits
	.align	128
        .global         _Z19cuda_kernel_sgemm_2PfS_S_mmmff
        .type           _Z19cuda_kernel_sgemm_2PfS_S_mmmff,@function
        .size           _Z19cuda_kernel_sgemm_2PfS_S_mmmff,(.L_x_13 - _Z19cuda_kernel_sgemm_2PfS_S_mmmff)
        .other          _Z19cuda_kernel_sgemm_2PfS_S_mmmff,@"STO_CUDA_ENTRY STV_DEFAULT"
_Z19cuda_kernel_sgemm_2PfS_S_mmmff:
.text._Z19cuda_kernel_sgemm_2PfS_S_mmmff:
[----:B------:R-:W-:Y:S01]  /*0000*/  LDC R1, c[0x0][0x37c] ;  /* 0x0000df00ff017b82 */ /* 0x000fe20000000800 */
[----:B------:R-:W0:Y:S01]  /*0010*/  LDCU.64 UR4, c[0x0][0x3a8] ;  /* 0x00007500ff0477ac */ /* 0x000e220008000a00 */
[----:B------:R-:W1:Y:S01]  /*0020*/  S2R R13, SR_TID.X ;  /* 0x00000000000d7919 */ /* 0x000e620000002100 */
[----:B------:R-:W-:Y:S01]  /*0030*/  HFMA2 R18, -RZ, RZ, 0, 0 ;  /* 0x00000000ff127431 */ /* 0x000fe200000001ff */
[----:B------:R-:W2:Y:S01]  /*0040*/  LDCU.64 UR14, c[0x0][0x398] ;  /* 0x00007300ff0e77ac */ /* 0x000ea20008000a00 */
[----:B------:R-:W1:Y:S01]  /*0050*/  S2R R10, SR_CTAID.X ;  /* 0x00000000000a7919 */ /* 0x000e620000002500 */
[----:B------:R-:W3:Y:S01]  /*0060*/  LDCU.64 UR6, c[0x0][0x358] ;  /* 0x00006b00ff0677ac */ /* 0x000ee20008000a00 */
[----:B------:R-:W4:Y:S01]  /*0070*/  S2R R5, SR_TID.Y ;  /* 0x0000000000057919 */ /* 0x000f220000002200 */
[----:B------:R-:W4:Y:S01]  /*0080*/  S2R R12, SR_CTAID.Y ;  /* 0x00000000000c7919 */ /* 0x000f220000002600 */
[----:B0-----:R-:W-:Y:S02]  /*0090*/  ULOP3.LUT UP0, URZ, UR4, 0x1f, URZ, 0xc0, !UPT ;  /* 0x0000001f04ff7892 */ /* 0x001fe4000f80c0ff */
[----:B------:R-:W-:-:S04]  /*00a0*/  USHF.R.U64 UR5, UR4, 0x5, UR5 ;  /* 0x0000000504057899 */ /* 0x000fc80008001205 */
[----:B------:R-:W-:-:S05]  /*00b0*/  UIADD3 UR4, UPT, UPT, UR5, 0x1, URZ ;  /* 0x0000000105047890 */ /* 0x000fca000fffe0ff */
[----:B------:R-:W-:-:S04]  /*00c0*/  @!UP0 UIADD3 UR4, UPT, UPT, UR5, URZ, URZ ;  /* 0x000000ff05048290 */ /* 0x000fc8000fffe0ff */
[----:B------:R-:W-:Y:S01]  /*00d0*/  UISETP.GE.AND UP0, UPT, UR4, 0x1, UPT ;  /* 0x000000010400788c */ /* 0x000fe2000bf06270 */
[----:B-1----:R-:W-:Y:S02]  /*00e0*/  LEA R10, R10, R13, 0x5 ;  /* 0x0000000d0a0a7211 */ /* 0x002fe400078e28ff */
[----:B----4-:R-:W-:-:S06]  /*00f0*/  LEA R12, R12, R5, 0x5 ;  /* 0x000000050c0c7211 */ /* 0x010fcc00078e28ff */
[----:B--23--:R-:W-:Y:S05]  /*0100*/  BRA.U !UP0, `(.L_x_0) ;  /* 0x0000000908507547 */ /* 0x00cfea000b800000 */
[----:B------:R-:W0:Y:S01]  /*0110*/  S2R R4, SR_CgaCtaId ;  /* 0x0000000000047919 */ /* 0x000e220000008800 */
[----:B------:R-:W-:Y:S01]  /*0120*/  MOV R0, 0x400 ;  /* 0x0000040000007802 */ /* 0x000fe20000000f00 */
[----:B------:R-:W1:Y:S01]  /*0130*/  LDCU.64 UR12, c[0x0][0x398] ;  /* 0x00007300ff0c77ac */ /* 0x000e620008000a00 */
[----:B------:R-:W-:Y:S02]  /*0140*/  SHF.R.S32.HI R17, RZ, 0x1f, R10 ;  /* 0x0000001fff117819 */ /* 0x000fe4000001140a */
[----:B------:R-:W-:Y:S01]  /*0150*/  IADD3 R3, PT, PT, R0, 0x1080, RZ ;  /* 0x0000108000037810 */ /* 0x000fe20007ffe0ff */
[----:B------:R-:W2:Y:S01]  /*0160*/  LDCU.128 UR8, c[0x0][0x3a0] ;  /* 0x00007400ff0877ac */ /* 0x000ea20008000c00 */
[----:B------:R-:W-:Y:S01]  /*0170*/  MOV R18, RZ ;  /* 0x000000ff00127202 */ /* 0x000fe20000000f00 */
[----:B------:R-:W-:Y:S01]  /*0180*/  UIADD3 UR4, UPT, UPT, -UR4, URZ, URZ ;  /* 0x000000ff04047290 */ /* 0x000fe2000fffe1ff */
[C---:B0-----:R-:W-:Y:S02]  /*0190*/  LEA R2, R4.reuse, R0, 0x18 ;  /* 0x0000000004027211 */ /* 0x041fe400078ec0ff */
[----:B------:R-:W-:-:S02]  /*01a0*/  LEA R3, R4, R3, 0x18 ;  /* 0x0000000304037211 */ /* 0x000fc400078ec0ff */
[----:B------:R-:W-:Y:S01]  /*01b0*/  MOV R0, R5 ;  /* 0x0000000500007202 */ /* 0x000fe20000000f00 */
[----:B------:R-:W-:-:S03]  /*01c0*/  IMAD R15, R13, 0x84, R2 ;  /* 0x000000840d0f7824 */ /* 0x000fc600078e0202 */
[C---:B------:R-:W-:Y:S02]  /*01d0*/  LEA R14, R0.reuse, R3, 0x2 ;  /* 0x00000003000e7211 */ /* 0x040fe400078e10ff */
[----:B------:R-:W-:-:S03]  /*01e0*/  LEA R16, R0, R15, 0x2 ;  /* 0x0000000f00107211 */ /* 0x000fc600078e10ff */
[----:B-12---:R-:W-:-:S07]  /*01f0*/  IMAD R11, R13, 0x84, R14 ;  /* 0x000000840d0b7824 */ /* 0x006fce00078e020e */
.L_x_1:
[----:B------:R-:W-:Y:S02]  /*0200*/  ISETP.GE.U32.AND P2, PT, R0, UR10, PT ;  /* 0x0000000a00007c0c */ /* 0x000fe4000bf46070 */
[----:B------:R-:W-:Y:S02]  /*0210*/  ISETP.GE.U32.AND P3, PT, R12, UR12, PT ;  /* 0x0000000c0c007c0c */ /* 0x000fe4000bf66070 */
[----:B------:R-:W-:Y:S02]  /*0220*/  ISETP.GE.U32.AND P0, PT, R10, UR8, PT ;  /* 0x000000080a007c0c */ /* 0x000fe4000bf06070 */
[----:B------:R-:W-:Y:S02]  /*0230*/  ISETP.GE.U32.AND.EX P2, PT, RZ, UR11, PT, P2 ;  /* 0x0000000bff007c0c */ /* 0x000fe4000bf46120 */
[----:B------:R-:W-:Y:S02]  /*0240*/  ISETP.GE.U32.AND P1, PT, R13, UR10, PT ;  /* 0x0000000a0d007c0c */ /* 0x000fe4000bf26070 */
[----:B------:R-:W-:-:S02]  /*0250*/  ISETP.GE.U32.AND.EX P3, PT, RZ, UR13, PT, P3 ;  /* 0x0000000dff007c0c */ /* 0x000fc4000bf66130 */
[----:B------:R-:W-:Y:S02]  /*0260*/  ISETP.GE.U32.OR.EX P0, PT, R17, UR9, P2, P0 ;  /* 0x0000000911007c0c */ /* 0x000fe40009706500 */
[----:B------:R-:W-:-:S11]  /*0270*/  ISETP.GE.U32.OR.EX P1, PT, RZ, UR11, P3, P1 ;  /* 0x0000000bff007c0c */ /* 0x000fd60009f26510 */
[----:B------:R-:W0:Y:S01]  /*0280*/  @!P0 LDC.64 R2, c[0x0][0x380] ;  /* 0x0000e000ff028b82 */ /* 0x000e220000000a00 */
[----:B------:R-:W-:Y:S01]  /*0290*/  @!P0 IMAD R9, R17, UR10, RZ ;  /* 0x0000000a11098c24 */ /* 0x000fe2000f8e02ff */
[----:B------:R-:W-:Y:S02]  /*02a0*/  @!P0 MOV R6, R0 ;  /* 0x0000000000068202 */ /* 0x000fe40000000f00 */
[----:B------:R-:W-:Y:S01]  /*02b0*/  @!P0 MOV R7, RZ ;  /* 0x000000ff00078202 */ /* 0x000fe20000000f00 */
[C---:B------:R-:W-:Y:S01]  /*02c0*/  @!P0 IMAD R19, R10.reuse, UR11, R9 ;  /* 0x0000000b0a138c24 */ /* 0x040fe2000f8e0209 */
[----:B------:R-:W-:Y:S02]  /*02d0*/  @!P1 MOV R8, R12 ;  /* 0x0000000c00089202 */ /* 0x000fe40000000f00 */
[----:B------:R-:W1:Y:S01]  /*02e0*/  @!P1 LDC.64 R4, c[0x0][0x388] ;  /* 0x0000e200ff049b82 */ /* 0x000e620000000a00 */
[----:B------:R-:W-:Y:S01]  /*02f0*/  @!P1 MOV R9, RZ ;  /* 0x000000ff00099202 */ /* 0x000fe20000000f00 */
[----:B------:R-:W-:-:S04]  /*0300*/  @!P0 IMAD.WIDE.U32 R6, R10, UR10, R6 ;  /* 0x0000000a0a068c25 */ /* 0x000fc8000f8e0006 */
[----:B------:R-:W-:Y:S01]  /*0310*/  @!P1 IMAD.WIDE.U32 R8, R13, UR12, R8 ;  /* 0x0000000c0d089c25 */ /* 0x000fe2000f8e0008 */
[----:B------:R-:W-:-:S03]  /*0320*/  @!P0 IADD3 R19, PT, PT, R7, R19, RZ ;  /* 0x0000001307138210 */ /* 0x000fc60007ffe0ff */
[----:B------:R-:W-:Y:S01]  /*0330*/  @!P1 IMAD R7, R13, UR13, R9 ;  /* 0x0000000d0d079c24 */ /* 0x000fe2000f8e0209 */
[----:B0-----:R-:W-:-:S04]  /*0340*/  @!P0 LEA R2, P2, R6, R2, 0x2 ;  /* 0x0000000206028211 */ /* 0x001fc800078410ff */
[----:B------:R-:W-:Y:S02]  /*0350*/  @!P0 LEA.HI.X R3, R6, R3, R19, 0x2, P2 ;  /* 0x0000000306038211 */ /* 0x000fe400010f1413 */
[----:B-1----:R-:W-:-:S04]  /*0360*/  @!P1 LEA R4, P3, R8, R4, 0x2 ;  /* 0x0000000408049211 */ /* 0x002fc800078610ff */
[----:B------:R-:W2:Y:S01]  /*0370*/  @!P0 LDG.E.CONSTANT R3, desc[UR6][R2.64] ;  /* 0x0000000602038981 */ /* 0x000ea2000c1e9900 */
[----:B------:R-:W-:-:S05]  /*0380*/  @!P1 LEA.HI.X R5, R8, R5, R7, 0x2, P3 ;  /* 0x0000000508059211 */ /* 0x000fca00018f1407 */
[----:B------:R-:W3:Y:S04]  /*0390*/  @!P1 LDG.E.CONSTANT R4, desc[UR6][R4.64] ;  /* 0x0000000604049981 */ /* 0x000ee8000c1e9900 */
[----:B------:R-:W-:Y:S04]  /*03a0*/  STS [R16], RZ ;  /* 0x000000ff10007388 */ /* 0x000fe80000000800 */
[----:B------:R-:W-:Y:S01]  /*03b0*/  STS [R11], RZ ;  /* 0x000000ff0b007388 */ /* 0x000fe20000000800 */
[----:B------:R-:W-:-:S04]  /*03c0*/  UIADD3 UR4, UPT, UPT, UR4, 0x1, URZ ;  /* 0x0000000104047890 */ /* 0x000fc8000fffe0ff */
[----:B------:R-:W-:Y:S01]  /*03d0*/  UISETP.NE.AND UP0, UPT, UR4, URZ, UPT ;  /* 0x000000ff0400728c */ /* 0x000fe2000bf05270 */
[----:B------:R-:W-:Y:S02]  /*03e0*/  IADD3 R0, PT, PT, R0, 0x20, RZ ;  /* 0x0000002000007810 */ /* 0x000fe40007ffe0ff */
[----:B------:R-:W-:Y:S01]  /*03f0*/  IADD3 R13, PT, PT, R13, 0x20, RZ ;  /* 0x000000200d0d7810 */ /* 0x000fe20007ffe0ff */
[----:B--2---:R-:W-:Y:S04]  /*0400*/  @!P0 STS [R16], R3 ;  /* 0x0000000310008388 */ /* 0x004fe80000000800 */
[----:B---3--:R-:W-:Y:S01]  /*0410*/  @!P1 STS [R11], R4 ;  /* 0x000000040b009388 */ /* 0x008fe20000000800 */
[----:B------:R-:W-:Y:S06]  /*0420*/  BAR.SYNC.DEFER_BLOCKING 0x0 ;  /* 0x0000000000007b1d */ /* 0x000fec0000010000 */
[----:B------:R-:W-:Y:S04]  /*0430*/  LDS R19, [R15] ;  /* 0x000000000f137984 */ /* 0x000fe80000000800 */
[----:B------:R-:W0:Y:S04]  /*0440*/  LDS R24, [R14] ;  /* 0x000000000e187984 */ /* 0x000e280000000800 */
[----:B------:R-:W-:Y:S04]  /*0450*/  LDS R26, [R15+0x4] ;  /* 0x000004000f1a7984 */ /* 0x000fe80000000800 */
[----:B------:R-:W1:Y:S04]  /*0460*/  LDS R25, [R14+0x84] ;  /* 0x000084000e197984 */ /* 0x000e680000000800 */
[----:B------:R-:W-:Y:S04]  /*0470*/  LDS R23, [R15+0x8] ;  /* 0x000008000f177984 */ /* 0x000fe80000000800 */
[----:B------:R-:W2:Y:S04]  /*0480*/  LDS R22, [R14+0x108] ;  /* 0x000108000e167984 */ /* 0x000ea80000000800 */
[----:B------:R-:W-:Y:S04]  /*0490*/  LDS R20, [R15+0xc] ;  /* 0x00000c000f147984 */ /* 0x000fe80000000800 */
[----:B------:R-:W3:Y:S04]  /*04a0*/  LDS R21, [R14+0x18c] ;  /* 0x00018c000e157984 */ /* 0x000ee80000000800 */
[----:B------:R-:W-:Y:S04]  /*04b0*/  LDS R8, [R15+0x10] ;  /* 0x000010000f087984 */ /* 0x000fe80000000800 */
[----:B------:R-:W4:Y:S04]  /*04c0*/  LDS R9, [R14+0x210] ;  /* 0x000210000e097984 */ /* 0x000f280000000800 */
[----:B------:R-:W-:Y:S04]  /*04d0*/  LDS R6, [R15+0x14] ;  /* 0x000014000f067984 */ /* 0x000fe80000000800 */
[----:B------:R-:W5:Y:S04]  /*04e0*/  LDS R7, [R14+0x294] ;  /* 0x000294000e077984 */ /* 0x000f680000000800 */
[----:B------:R-:W-:Y:S04]  /*04f0*/  LDS R2, [R15+0x18] ;  /* 0x000018000f027984 */ /* 0x000fe80000000800 */
[----:B------:R-:W5:Y:S04]  /*0500*/  LDS R3, [R14+0x318] ;  /* 0x000318000e037984 */ /* 0x000f680000000800 */
[----:B------:R-:W-:Y:S04]  /*0510*/  LDS R4, [R15+0x1c] ;  /* 0x00001c000f047984 */ /* 0x000fe80000000800 */
[----:B------:R-:W5:Y:S01]  /*0520*/  LDS R5, [R14+0x39c] ;  /* 0x00039c000e057984 */ /* 0x000f620000000800 */
[----:B0-----:R-:W-:-:S03]  /*0530*/  FFMA R19, R19, R24, R18 ;  /* 0x0000001813137223 */ /* 0x001fc60000000012 */
[----:B------:R-:W-:Y:S01]  /*0540*/  LDS R18, [R15+0x20] ;  /* 0x000020000f127984 */ /* 0x000fe20000000800 */
[----:B-1----:R-:W-:-:S03]  /*0550*/  FFMA R26, R26, R25, R19 ;  /* 0x000000191a1a7223 */ /* 0x002fc60000000013 */
[----:B------:R-:W0:Y:S01]  /*0560*/  LDS R19, [R14+0x420] ;  /* 0x000420000e137984 */ /* 0x000e220000000800 */
[----:B--2---:R-:W-:-:S03]  /*0570*/  FFMA R23, R23, R22, R26 ;  /* 0x0000001617177223 */ /* 0x004fc6000000001a */
[----:B------:R-:W-:Y:S01]  /*0580*/  LDS R24, [R15+0x24] ;  /* 0x000024000f187984 */ /* 0x000fe20000000800 */
[----:B---3--:R-:W-:-:S03]  /*0590*/  FFMA R23, R20, R21, R23 ;  /* 0x0000001514177223 */ /* 0x008fc60000000017 */
[----:B------:R-:W1:Y:S01]  /*05a0*/  LDS R25, [R14+0x4a4] ;  /* 0x0004a4000e197984 */ /* 0x000e620000000800 */
[----:B----4-:R-:W-:-:S03]  /*05b0*/  FFMA R9, R8, R9, R23 ;  /* 0x0000000908097223 */ /* 0x010fc60000000017 */
[----:B------:R-:W-:Y:S04]  /*05c0*/  LDS R20, [R15+0x28] ;  /* 0x000028000f147984 */ /* 0x000fe80000000800 */
[----:B------:R-:W2:Y:S01]  /*05d0*/  LDS R21, [R14+0x528] ;  /* 0x000528000e157984 */ /* 0x000ea20000000800 */
[----:B-----5:R-:W-:-:S03]  /*05e0*/  FFMA R7, R6, R7, R9 ;  /* 0x0000000706077223 */ /* 0x020fc60000000009 */
[----:B------:R-:W-:Y:S04]  /*05f0*/  LDS R22, [R15+0x2c] ;  /* 0x00002c000f167984 */ /* 0x000fe80000000800 */
[----:B------:R-:W3:Y:S01]  /*0600*/  LDS R23, [R14+0x5ac] ;  /* 0x0005ac000e177984 */ /* 0x000ee20000000800 */
[----:B------:R-:W-:-:S03]  /*0610*/  FFMA R7, R2, R3, R7 ;  /* 0x0000000302077223 */ /* 0x000fc60000000007 */
[----:B------:R-:W-:Y:S04]  /*0620*/  LDS R8, [R15+0x30] ;  /* 0x000030000f087984 */ /* 0x000fe80000000800 */
[----:B------:R-:W4:Y:S01]  /*0630*/  LDS R9, [R14+0x630] ;  /* 0x000630000e097984 */ /* 0x000f220000000800 */
[----:B------:R-:W-:-:S03]  /*0640*/  FFMA R27, R4, R5, R7 ;  /* 0x00000005041b7223 */ /* 0x000fc60000000007 */
        /* <DEDUP_REMOVED lines=54> */
[----:B0-----:R-:W-:-:S04]  /*09b0*/  FFMA R19, R19, R18, R26 ;  /* 0x0000001213137223 */ /* 0x001fc8000000001a */
[----:B-1----:R-:W-:-:S04]  /*09c0*/  FFMA R19, R20, R21, R19 ;  /* 0x0000001514137223 */ /* 0x002fc80000000013 */
[----:B--2---:R-:W-:-:S04]  /*09d0*/  FFMA R9, R8, R9, R19 ;  /* 0x0000000908097223 */ /* 0x004fc80000000013 */
[----:B---3--:R-:W-:-:S04]  /*09e0*/  FFMA R3, R2, R3, R9 ;  /* 0x0000000302037223 */ /* 0x008fc80000000009 */
[----:B----4-:R-:W-:-:S04]  /*09f0*/  FFMA R3, R4, R5, R3 ;  /* 0x0000000504037223 */ /* 0x010fc80000000003 */
[----:B-----5:R-:W-:-:S04]  /*0a00*/  FFMA R3, R22, R23, R3 ;  /* 0x0000001716037223 */ /* 0x020fc80000000003 */
[----:B------:R-:W-:-:S04]  /*0a10*/  FFMA R3, R24, R25, R3 ;  /* 0x0000001918037223 */ /* 0x000fc80000000003 */
[----:B------:R-:W-:Y:S01]  /*0a20*/  FFMA R18, R6, R7, R3 ;  /* 0x0000000706127223 */ /* 0x000fe20000000003 */
[----:B------:R-:W-:Y:S06]  /*0a30*/  BAR.SYNC.DEFER_BLOCKING 0x0 ;  /* 0x0000000000007b1d */ /* 0x000fec0000010000 */
[----:B------:R-:W-:Y:S05]  /*0a40*/  BRA.U UP0, `(.L_x_1) ;  /* 0xfffffff500ec7547 */ /* 0x000fea000b83ffff */
.L_x_0:
[----:B------:R-:W0:Y:S01]  /*0a50*/  LDCU.64 UR4, c[0x0][0x3a0] ;  /* 0x00007400ff0477ac */ /* 0x000e220008000a00 */
[----:B------:R-:W-:Y:S02]  /*0a60*/  ISETP.GE.U32.AND P0, PT, R12, UR14, PT ;  /* 0x0000000e0c007c0c */ /* 0x000fe4000bf06070 */
[----:B------:R-:W-:Y:S02]  /*0a70*/  SHF.R.S32.HI R3, RZ, 0x1f, R10 ;  /* 0x0000001fff037819 */ /* 0x000fe4000001140a */
[----:B------:R-:W-:Y:S02]  /*0a80*/  ISETP.GE.U32.AND.EX P0, PT, RZ, UR15, PT, P0 ;  /* 0x0000000fff007c0c */ /* 0x000fe4000bf06100 */
[----:B0-----:R-:W-:-:S04]  /*0a90*/  ISETP.GE.U32.AND P1, PT, R10, UR4, PT ;  /* 0x000000040a007c0c */ /* 0x001fc8000bf26070 */
[----:B------:R-:W-:-:S13]  /*0aa0*/  ISETP.GE.U32.OR.EX P0, PT, R3, UR5, P0, P1 ;  /* 0x0000000503007c0c */ /* 0x000fda0008706510 */
[----:B------:R-:W-:Y:S05]  /*0ab0*/  @P0 EXIT ;  /* 0x000000000000094d */ /* 0x000fea0003800000 */
[----:B------:R-:W0:Y:S01]  /*0ac0*/  LDCU.64 UR4, c[0x0][0x390] ;  /* 0x00007200ff0477ac */ /* 0x000e220008000a00 */
[----:B------:R-:W-:Y:S02]  /*0ad0*/  HFMA2 R13, -RZ, RZ, 0, 0 ;  /* 0x00000000ff0d7431 */ /* 0x000fe400000001ff */
[----:B------:R-:W-:-:S04]  /*0ae0*/  IMAD R3, R3, UR14, RZ ;  /* 0x0000000e03037c24 */ /* 0x000fc8000f8e02ff */
[C---:B------:R-:W-:Y:S02]  /*0af0*/  IMAD R3, R10.reuse, UR15, R3 ;  /* 0x0000000f0a037c24 */ /* 0x040fe4000f8e0203 */
[----:B------:R-:W-:-:S05]  /*0b00*/  IMAD.WIDE.U32 R10, R10, UR14, R12 ;  /* 0x0000000e0a0a7c25 */ /* 0x000fca000f8e000c */
[----:B------:R-:W-:Y:S02]  /*0b10*/  IADD3 R3, PT, PT, R11, R3, RZ ;  /* 0x000000030b037210 */ /* 0x000fe40007ffe0ff */
[----:B0-----:R-:W-:-:S04]  /*0b20*/  LEA R2, P0, R10, UR4, 0x2 ;  /* 0x000000040a027c11 */ /* 0x001fc8000f8010ff */
[----:B------:R-:W-:Y:S01]  /*0b30*/  LEA.HI.X R3, R10, UR5, R3, 0x2, P0 ;  /* 0x000000050a037c11 */ /* 0x000fe200080f1403 */
[----:B------:R-:W0:Y:S04]  /*0b40*/  LDCU.64 UR4, c[0x0][0x3b0] ;  /* 0x00007600ff0477ac */ /* 0x000e280008000a00 */
[----:B------:R-:W0:Y:S02]  /*0b50*/  LDG.E R0, desc[UR6][R2.64] ;  /* 0x0000000602007981 */ /* 0x000e24000c1e1900 */
[----:B0-----:R-:W-:-:S04]  /*0b60*/  FMUL R5, R0, UR5 ;  /* 0x0000000500057c20 */ /* 0x001fc80008400000 */
[----:B------:R-:W-:-:S05]  /*0b70*/  FFMA R5, R18, UR4, R5 ;  /* 0x0000000412057c23 */ /* 0x000fca0008000005 */
[----:B------:R-:W-:Y:S01]  /*0b80*/  STG.E desc[UR6][R2.64], R5 ;  /* 0x0000000502007986 */ /* 0x000fe2000c101906 */
[----:B------:R-:W-:Y:S05]  /*0b90*/  EXIT ;  /* 0x000000000000794d */ /* 0x000fea0003800000 */
.L_x_2:
[----:B------:R-:W-:-:S00]  /*0ba0*/  BRA `(.L_x_2) ;  /* 0xfffffffc00fc7947 */ /* 0x000fc0000383ffff */
[----:B------:R-:W-:-:S00]  /*0bb0*/  NOP ;  /* 0x0000000000007918 */ /* 0x000fc00000000000 */
        /* <DEDUP_REMOVED lines=12> */
.L_x_13:


//--------------------- .text._Z19cuda_kernel_sgemm_1PfS_S_mmmff --------------------------
	.section	.text._Z19cuda_kernel_sgemm_1PfS_S_mmmff,"ax",@progbits
	.align	128
        .global         _Z19cuda_kernel_sgemm_1PfS_S_mmmff
        .type           _Z19cuda_kernel_sgemm_1PfS_S_mmmff,@function
        .size           _Z19cuda_kernel_sgemm_1PfS_S_mmmff,(.L_x_14 - _Z19cuda_kernel_sgemm_1PfS_S_mmmff)
        .other          _Z19cuda_kernel_sgemm_1PfS_S_mmmff,@"STO_CUDA_ENTRY STV_DEFAULT"
_Z19cuda_kernel_sgemm_1PfS_S_mmmff:
.text._Z19cuda_kernel_sgemm_1PfS_S_mmmff:
        /* <DEDUP_REMOVED lines=17> */
[----:B------:R-:W0:Y:S01]  /*0110*/  S2UR UR7, SR_CgaCtaId ;  /* 0x00000000000779c3 */ /* 0x000e220000008800 */
[----:B------:R-:W-:Y:S01]  /*0120*/  UMOV UR5, 0x400 ;  /* 0x0000040000057882 */ /* 0x000fe20000000000 */
[----:B------:R-:W-:Y:S01]  /*0130*/  SHF.R.S32.HI R17, RZ, 0x1f, R21 ;  /* 0x0000001fff117819 */ /* 0x000fe20000011415 */
[----:B------:R-:W-:Y:S01]  /*0140*/  UIADD3 UR6, UPT, UPT, UR5, 0x1000, URZ ;  /* 0x0000100005067890 */ /* 0x000fe2000fffe0ff */
[----:B------:R-:W-:Y:S01]  /*0150*/  MOV R15, RZ ;  /* 0x000000ff000f7202 */ /* 0x000fe20000000f00 */
[----:B------:R-:W1:Y:S01]  /*0160*/  LDCU.64 UR10, c[0x0][0x398] ;  /* 0x00007300ff0a77ac */ /* 0x000e620008000a00 */
[----:B------:R-:W2:Y:S01]  /*0170*/  LDCU.128 UR12, c[0x0][0x3a0] ;  /* 0x00007400ff0c77ac */ /* 0x000ea20008000c00 */
[----:B------:R-:W-:Y:S02]  /*0180*/  UIADD3 UR4, UPT, UPT, -UR4, URZ, URZ ;  /* 0x000000ff04047290 */ /* 0x000fe4000fffe1ff */
[----:B0-----:R-:W-:Y:S02]  /*0190*/  ULEA UR5, UR7, UR5, 0x18 ;  /* 0x0000000507057291 */ /* 0x001fe4000f8ec0ff */
[----:B------:R-:W-:-:S04]  /*01a0*/  ULEA UR6, UR7, UR6, 0x18 ;  /* 0x0000000607067291 */ /* 0x000fc8000f8ec0ff */
[C---:B------:R-:W-:Y:S02]  /*01b0*/  LEA R16, R19.reuse, UR5, 0x7 ;  /* 0x0000000513107c11 */ /* 0x040fe4000f8e38ff */
[C---:B------:R-:W-:Y:S02]  /*01c0*/  LEA R2, R18.reuse, UR6, 0x2 ;  /* 0x0000000612027c11 */ /* 0x040fe4000f8e10ff */
[----:B------:R-:W-:Y:S02]  /*01d0*/  LEA R3, R18, R16, 0x2 ;  /* 0x0000001012037211 */ /* 0x000fe400078e10ff */
[----:B-12---:R-:W-:-:S07]  /*01e0*/  LEA R0, R19, R2, 0x7 ;  /* 0x0000000213007211 */ /* 0x006fce00078e38ff */
.L_x_4:
[----:B------:R-:W-:Y:S02]  /*01f0*/  ISETP.GE.U32.AND P2, PT, R18, UR14, PT ;  /* 0x0000000e12007c0c */ /* 0x000fe4000bf46070 */
[----:B------:R-:W-:Y:S02]  /*0200*/  ISETP.GE.U32.AND P3, PT, R20, UR10, PT ;  /* 0x0000000a14007c0c */ /* 0x000fe4000bf66070 */
[----:B------:R-:W-:Y:S02]  /*0210*/  ISETP.GE.U32.AND P0, PT, R21, UR12, PT ;  /* 0x0000000c15007c0c */ /* 0x000fe4000bf06070 */
[----:B------:R-:W-:Y:S02]  /*0220*/  ISETP.GE.U32.AND P1, PT, R19, UR14, PT ;  /* 0x0000000e13007c0c */ /* 0x000fe4000bf26070 */
[----:B------:R-:W-:Y:S02]  /*0230*/  ISETP.GE.U32.AND.EX P2, PT, RZ, UR15, PT, P2 ;  /* 0x0000000fff007c0c */ /* 0x000fe4000bf46120 */
[----:B------:R-:W-:-:S02]  /*0240*/  ISETP.GE.U32.AND.EX P3, PT, RZ, UR11, PT, P3 ;  /* 0x0000000bff007c0c */ /* 0x000fc4000bf66130 */
[----:B------:R-:W-:Y:S02]  /*0250*/  ISETP.GE.U32.OR.EX P0, PT, R17, UR13, P2, P0 ;  /* 0x0000000d11007c0c */ /* 0x000fe40009706500 */
[----:B------:R-:W-:-:S11]  /*0260*/  ISETP.GE.U32.OR.EX P1, PT, RZ, UR15, P3, P1 ;  /* 0x0000000fff007c0c */ /* 0x000fd60009f26510 */
[----:B------:R-:W0:Y:S01]  /*0270*/  @!P0 LDC.64 R4, c[0x0][0x380] ;  /* 0x0000e000ff048b82 */ /* 0x000e220000000a00 */
[----:B------:R-:W-:Y:S01]  /*0280*/  @!P0 MOV R8, R18 ;  /* 0x0000001200088202 */ /* 0x000fe20000000f00 */
[----:B------:R-:W-:Y:S01]  /*0290*/  @!P0 IMAD R10, R17, UR14, RZ ;  /* 0x0000000e110a8c24 */ /* 0x000fe2000f8e02ff */
[----:B------:R-:W-:-:S03]  /*02a0*/  @!P0 MOV R9, RZ ;  /* 0x000000ff00098202 */ /* 0x000fc60000000f00 */
[C---:B------:R-:W-:Y:S02]  /*02b0*/  @!P0 IMAD R11, R21.reuse, UR15, R10 ;  /* 0x0000000f150b8c24 */ /* 0x040fe4000f8e020a */
[----:B------:R-:W1:Y:S01]  /*02c0*/  @!P1 LDC.64 R6, c[0x0][0x388] ;  /* 0x0000e200ff069b82 */ /* 0x000e620000000a00 */
[----:B------:R-:W-:Y:S01]  /*02d0*/  @!P0 IMAD.WIDE.U32 R22, R21, UR14, R8 ;  /* 0x0000000e15168c25 */ /* 0x000fe2000f8e0008 */
[----:B------:R-:W-:Y:S02]  /*02e0*/  @!P1 MOV R8, R20 ;  /* 0x0000001400089202 */ /* 0x000fe40000000f00 */
[----:B------:R-:W-:Y:S02]  /*02f0*/  @!P1 MOV R9, RZ ;  /* 0x000000ff00099202 */ /* 0x000fe40000000f00 */
[----:B------:R-:W-:Y:S01]  /*0300*/  @!P0 IADD3 R11, PT, PT, R23, R11, RZ ;  /* 0x0000000b170b8210 */ /* 0x000fe20007ffe0ff */
[----:B------:R-:W-:-:S04]  /*0310*/  @!P1 IMAD.WIDE.U32 R8, R19, UR10, R8 ;  /* 0x0000000a13089c25 */ /* 0x000fc8000f8e0008 */
[----:B------:R-:W-:Y:S01]  /*0320*/  @!P1 IMAD R9, R19, UR11, R9 ;  /* 0x0000000b13099c24 */ /* 0x000fe2000f8e0209 */
[----:B0-----:R-:W-:-:S04]  /*0330*/  @!P0 LEA R10, P2, R22, R4, 0x2 ;  /* 0x00000004160a8211 */ /* 0x001fc800078410ff */
[----:B------:R-:W-:Y:S02]  /*0340*/  @!P0 LEA.HI.X R11, R22, R5, R11, 0x2, P2 ;  /* 0x00000005160b8211 */ /* 0x000fe400010f140b */
[----:B-1----:R-:W-:-:S03]  /*0350*/  @!P1 LEA R12, P3, R8, R6, 0x2 ;  /* 0x00000006080c9211 */ /* 0x002fc600078610ff */
[----:B------:R-:W2:Y:S01]  /*0360*/  @!P0 LDG.E R14, desc[UR8][R10.64] ;  /* 0x000000080a0e8981 */ /* 0x000ea2000c1e1900 */
[----:B------:R-:W-:-:S06]  /*0370*/  @!P1 LEA.HI.X R13, R8, R7, R9, 0x2, P3 ;  /* 0x00000007080d9211 */ /* 0x000fcc00018f1409 */
[----:B------:R-:W3:Y:S04]  /*0380*/  @!P1 LDG.E R13, desc[UR8][R12.64] ;  /* 0x000000080c0d9981 */ /* 0x000ee8000c1e1900 */
        /* <DEDUP_REMOVED lines=10> */
[----:B------:R-:W0:Y:S04]  /*0430*/  LDS.128 R4, [R16] ;  /* 0x0000000010047984 */ /* 0x000e280000000c00 */
[----:B------:R-:W1:Y:S04]  /*0440*/  LDS R29, [R2+0x80] ;  /* 0x00008000021d7984 */ /* 0x000e680000000800 */
[----:B------:R-:W2:Y:S04]  /*0450*/  LDS R28, [R2+0x100] ;  /* 0x00010000021c7984 */ /* 0x000ea80000000800 */
[----:B------:R-:W3:Y:S04]  /*0460*/  LDS R26, [R2+0x180] ;  /* 0x00018000021a7984 */ /* 0x000ee80000000800 */
[----:B------:R-:W-:Y:S04]  /*0470*/  LDS R27, [R2+0x200] ;  /* 0x00020000021b7984 */ /* 0x000fe80000000800 */
[----:B------:R-:W4:Y:S04]  /*0480*/  LDS.128 R8, [R16+0x10] ;  /* 0x0000100010087984 */ /* 0x000f280000000c00 */
[----:B------:R-:W5:Y:S04]  /*0490*/  LDS R24, [R2+0x280] ;  /* 0x0002800002187984 */ /* 0x000f680000000800 */
[----:B------:R-:W5:Y:S04]  /*04a0*/  LDS R25, [R2+0x300] ;  /* 0x0003000002197984 */ /* 0x000f680000000800 */
[----:B------:R-:W5:Y:S01]  /*04b0*/  LDS R22, [R2+0x380] ;  /* 0x0003800002167984 */ /* 0x000f620000000800 */
[----:B0-----:R-:W-:-:S03]  /*04c0*/  FFMA R4, R4, R23, R15 ;  /* 0x0000001704047223 */ /* 0x001fc6000000000f */
[----:B------:R-:W-:Y:S01]  /*04d0*/  LDS R23, [R2+0x400] ;  /* 0x0004000002177984 */ /* 0x000fe20000000800 */
[----:B-1----:R-:W-:-:S03]  /*04e0*/  FFMA R5, R29, R5, R4 ;  /* 0x000000051d057223 */ /* 0x002fc60000000004 */
[----:B------:R-:W0:Y:S01]  /*04f0*/  LDS.128 R12, [R16+0x20] ;  /* 0x00002000100c7984 */ /* 0x000e220000000c00 */
[----:B--2---:R-:W-:-:S03]  /*0500*/  FFMA R5, R28, R6, R5 ;  /* 0x000000061c057223 */ /* 0x004fc60000000005 */
[----:B------:R-:W1:Y:S01]  /*0510*/  LDS R28, [R2+0x480] ;  /* 0x00048000021c7984 */ /* 0x000e620000000800 */
[----:B---3--:R-:W-:-:S03]  /*0520*/  FFMA R5, R26, R7, R5 ;  /* 0x000000071a057223 */ /* 0x008fc60000000005 */
[----:B------:R-:W2:Y:S04]  /*0530*/  LDS R29, [R2+0x500] ;  /* 0x00050000021d7984 */ /* 0x000ea80000000800 */
[----:B------:R-:W-:Y:S01]  /*0540*/  LDS R26, [R2+0x680] ;  /* 0x00068000021a7984 */ /* 0x000fe20000000800 */
[----:B----4-:R-:W-:-:S03]  /*0550*/  FFMA R5, R8, R27, R5 ;  /* 0x0000001b08057223 */ /* 0x010fc60000000005 */
[----:B------:R-:W-:Y:S01]  /*0560*/  LDS R27, [R2+0x700] ;  /* 0x00070000021b7984 */ /* 0x000fe20000000800 */
[----:B-----5:R-:W-:-:S03]  /*0570*/  FFMA R4, R24, R9, R5 ;  /* 0x0000000918047223 */ /* 0x020fc60000000005 */
[----:B------:R-:W3:Y:S01]  /*0580*/  LDS R24, [R2+0x580] ;  /* 0x0005800002187984 */ /* 0x000ee20000000800 */
[----:B------:R-:W-:-:S03]  /*0590*/  FFMA R9, R25, R10, R4 ;  /* 0x0000000a19097223 */ /* 0x000fc60000000004 */
[----:B------:R-:W-:Y:S04]  /*05a0*/  LDS R25, [R2+0x600] ;  /* 0x0006000002197984 */ /* 0x000fe80000000800 */
[----:B------:R-:W4:Y:S01]  /*05b0*/  LDS.128 R4, [R16+0x30] ;  /* 0x0000300010047984 */ /* 0x000f220000000c00 */
[----:B------:R-:W-:-:S03]  /*05c0*/  FFMA R9, R22, R11, R9 ;  /* 0x0000000b16097223 */ /* 0x000fc60000000009 */
[----:B------:R-:W5:Y:S01]  /*05d0*/  LDS R22, [R2+0x780] ;  /* 0x0007800002167984 */ /* 0x000f620000000800 */
[----:B0-----:R-:W-:-:S03]  /*05e0*/  FFMA R9, R12, R23, R9 ;  /* 0x000000170c097223 */ /* 0x001fc60000000009 */
[----:B------:R-:W-:Y:S01]  /*05f0*/  LDS R23, [R2+0x800] ;  /* 0x0008000002177984 */ /* 0x000fe20000000800 */
[----:B-1----:R-:W-:-:S03]  /*0600*/  FFMA R28, R28, R13, R9 ;  /* 0x0000000d1c1c7223 */ /* 0x002fc60000000009 */
[----:B------:R-:W0:Y:S01]  /*0610*/  LDS.128 R8, [R16+0x40] ;  /* 0x0000400010087984 */ /* 0x000e220000000c00 */
[----:B--2---:R-:W-:-:S03]  /*0620*/  FFMA R29, R29, R14, R28 ;  /* 0x0000000e1d1d7223 */ /* 0x004fc6000000001c */
[----:B------:R-:W-:Y:S01]  /*0630*/  LDS R28, [R2+0xa80] ;  /* 0x000a8000021c7984 */ /* 0x000fe20000000800 */
[----:B---3--:R-:W-:-:S03]  /*0640*/  FFMA R15, R24, R15, R29 ;  /* 0x0000000f180f7223 */ /* 0x008fc6000000001d */
[----:B------:R-:W1:Y:S04]  /*0650*/  LDS R24, [R2+0x880] ;  /* 0x0008800002187984 */ /* 0x000e680000000800 */
[----:B------:R-:W2:Y:S01]  /*0660*/  LDS R29, [R2+0x900] ;  /* 0x00090000021d7984 */ /* 0x000ea20000000800 */
[----:B----4-:R-:W-:-:S03]  /*0670*/  FFMA R15, R4, R25, R15 ;  /* 0x00000019040f7223 */ /* 0x010fc6000000000f */
[----:B------:R-:W-:Y:S01]  /*0680*/  LDS R25, [R2+0xa00] ;  /* 0x000a000002197984 */ /* 0x000fe20000000800 */
[----:B------:R-:W-:-:S03]  /*0690*/  FFMA R4, R26, R5, R15 ;  /* 0x000000051a047223 */ /* 0x000fc6000000000f */
[----:B------:R-:W3:Y:S01]  /*06a0*/  LDS R26, [R2+0x980] ;  /* 0x00098000021a7984 */ /* 0x000ee20000000800 */
[----:B------:R-:W-:-:S03]  /*06b0*/  FFMA R27, R27, R6, R4 ;  /* 0x000000061b1b7223 */ /* 0x000fc60000000004 */
[----:B------:R-:W4:Y:S01]  /*06c0*/  LDS.128 R12, [R16+0x50] ;  /* 0x00005000100c7984 */ /* 0x000f220000000c00 */
[----:B-----5:R-:W-:-:S03]  /*06d0*/  FFMA R7, R22, R7, R27 ;  /* 0x0000000716077223 */ /* 0x020fc6000000001b */
        /* <DEDUP_REMOVED lines=8> */
[----:B---3--:R-:W-:-:S04]  /*0760*/  FFMA R11, R26, R11, R29 ;  /* 0x0000000b1a0b7223 */ /* 0x008fc8000000001d */
[----:B----4-:R-:W-:Y:S02]  /*0770*/  FFMA R11, R12, R25, R11 ;  /* 0x000000190c0b7223 */ /* 0x010fe4000000000b */
[----:B------:R-:W2:Y:S02]  /*0780*/  LDS R25, [R2+0xd00] ;  /* 0x000d000002197984 */ /* 0x000ea40000000800 */
[----:B------:R-:W-:Y:S02]  /*0790*/  FFMA R28, R28, R13, R11 ;  /* 0x0000000d1c1c7223 */ /* 0x000fe4000000000b */
[----:B------:R-:W3:Y:S02]  /*07a0*/  LDS R12, [R2+0xd80] ;  /* 0x000d8000020c7984 */ /* 0x000ee40000000800 */
[----:B-----5:R-:W-:Y:S02]  /*07b0*/  FFMA R27, R27, R14, R28 ;  /* 0x0000000e1b1b7223 */ /* 0x020fe4000000001c */
[----:B------:R-:W-:Y:S04]  /*07c0*/  LDS R13, [R2+0xe00] ;  /* 0x000e0000020d7984 */ /* 0x000fe80000000800 */
[----:B------:R-:W4:Y:S01]  /*07d0*/  LDS.128 R8, [R16+0x70] ;  /* 0x0000700010087984 */ /* 0x000f220000000c00 */
[----:B------:R-:W-:-:S03]  /*07e0*/  FFMA R27, R22, R15, R27 ;  /* 0x0000000f161b7223 */ /* 0x000fc6000000001b */
[----:B------:R-:W5:Y:S04]  /*07f0*/  LDS R22, [R2+0xe80] ;  /* 0x000e800002167984 */ /* 0x000f680000000800 */
[----:B------:R-:W5:Y:S04]  /*0800*/  LDS R15, [R2+0xf00] ;  /* 0x000f0000020f7984 */ /* 0x000f680000000800 */
        /* <DEDUP_REMOVED lines=11> */
.L_x_3:
        /* <DEDUP_REMOVED lines=8> */
[----:B------:R-:W-:Y:S01]  /*0940*/  HFMA2 R5, -RZ, RZ, 0, 0 ;  /* 0x00000000ff057431 */ /* 0x000fe200000001ff */
[----:B------:R-:W-:Y:S01]  /*0950*/  MOV R4, R20 ;  /* 0x0000001400047202 */ /* 0x000fe20000000f00 */
        /* <DEDUP_REMOVED lines=12> */
.L_x_5:
        /* <DEDUP_REMOVED lines=14> */
.L_x_14:


//--------------------- .text._Z19cuda_kernel_sgemm_0PfS_S_mmmff --------------------------
	.section	.text._Z19cuda_kernel_sgemm_0PfS_S_mmmff,"ax",@progbits
	.align	128
        .global         _Z19cuda_kernel_sgemm_0PfS_S_mmmff
        .type           _Z19cuda_kernel_sgemm_0PfS_S_mmmff,@function
        .size           _Z19cuda_kernel_sgemm_0PfS_S_mmmff,(.L_x_15 - _Z19cuda_kernel_sgemm_0PfS_S_mmmff)
        .other          _Z19cuda_kernel_sgemm_0PfS_S_mmmff,@"STO_CUDA_ENTRY STV_DEFAULT"
_Z19cuda_kernel_sgemm_0PfS_S_mmmff:
.text._Z19cuda_kernel_sgemm_0PfS_S_mmmff:
[----:B------:R-:W-:Y:S01]  /*0000*/  LDC R1, c[0x0][0x37c] ;  /* 0x0000df00ff017b82 */ /* 0x000fe20000000800 */
[----:B------:R-:W0:Y:S07]  /*0010*/  S2R R12, SR_CTAID.Y ;  /* 0x00000000000c7919 */ /* 0x000e2e0000002600 */
[----:B------:R-:W1:Y:S01]  /*0020*/  LDC.64 R14, c[0x0][0x398] ;  /* 0x0000e600ff0e7b82 */ /* 0x000e620000000a00 */
[----:B------:R-:W2:Y:S01]  /*0030*/  LDCU.64 UR4, c[0x0][0x3a0] ;  /* 0x00007400ff0477ac */ /* 0x000ea20008000a00 */
[----:B------:R-:W0:Y:S01]  /*0040*/  S2R R13, SR_TID.Y ;  /* 0x00000000000d7919 */ /* 0x000e220000002200 */
[----:B------:R-:W3:Y:S01]  /*0050*/  S2R R0, SR_CTAID.X ;  /* 0x0000000000007919 */ /* 0x000ee20000002500 */
[----:B------:R-:W3:Y:S01]  /*0060*/  S2R R3, SR_TID.X ;  /* 0x0000000000037919 */ /* 0x000ee20000002100 */
[----:B0-----:R-:W-:-:S05]  /*0070*/  IMAD R12, R12, 0x20, R13 ;  /* 0x000000200c0c7824 */ /* 0x001fca00078e020d */
[----:B-1----:R-:W-:Y:S01]  /*0080*/  ISETP.GE.U32.AND P0, PT, R12, R14, PT ;  /* 0x0000000e0c00720c */ /* 0x002fe20003f06070 */
[----:B---3--:R-:W-:-:S03]  /*0090*/  IMAD R0, R0, 0x20, R3 ;  /* 0x0000002000007824 */ /* 0x008fc600078e0203 */
[----:B------:R-:W-:Y:S02]  /*00a0*/  ISETP.GE.U32.AND.EX P0, PT, RZ, R15, PT, P0 ;  /* 0x0000000fff00720c */ /* 0x000fe40003f06100 */
[----:B--2---:R-:W-:Y:S02]  /*00b0*/  ISETP.GE.U32.AND P1, PT, R0, UR4, PT ;  /* 0x0000000400007c0c */ /* 0x004fe4000bf26070 */
[----:B------:R-:W-:-:S04]  /*00c0*/  SHF.R.S32.HI R3, RZ, 0x1f, R0 ;  /* 0x0000001fff037819 */ /* 0x000fc80000011400 */
[----:B------:R-:W-:-:S13]  /*00d0*/  ISETP.GE.U32.OR.EX P0, PT, R3, UR5, P0, P1 ;  /* 0x0000000503007c0c */ /* 0x000fda0008706510 */
[----:B------:R-:W-:Y:S05]  /*00e0*/  @P0 EXIT ;  /* 0x000000000000094d */ /* 0x000fea0003800000 */
[----:B------:R-:W0:Y:S01]  /*00f0*/  LDCU.64 UR8, c[0x0][0x3a8] ;  /* 0x00007500ff0877ac */ /* 0x000e220008000a00 */
[----:B------:R-:W-:Y:S01]  /*0100*/  IMAD.MOV.U32 R19, RZ, RZ, RZ ;  /* 0x000000ffff137224 */ /* 0x000fe200078e00ff */
[----:B------:R-:W1:Y:S01]  /*0110*/  LDCU.64 UR10, c[0x0][0x358] ;  /* 0x00006b00ff0a77ac */ /* 0x000e620008000a00 */
[----:B0-----:R-:W-:-:S04]  /*0120*/  UISETP.NE.U32.AND UP0, UPT, UR8, URZ, UPT ;  /* 0x000000ff0800728c */ /* 0x001fc8000bf05070 */
[----:B------:R-:W-:-:S09]  /*0130*/  UISETP.NE.AND.EX UP0, UPT, UR9, URZ, UPT, UP0 ;  /* 0x000000ff0900728c */ /* 0x000fd2000bf05300 */
[----:B-1----:R-:W-:Y:S05]  /*0140*/  BRA.U !UP0, `(.L_x_6) ;  /* 0x0000000908f87547 */ /* 0x002fea000b800000 */
[----:B------:R-:W-:Y:S02]  /*0150*/  UISETP.GE.U32.AND UP1, UPT, UR8, 0x8, UPT ;  /* 0x000000080800788c */ /* 0x000fe4000bf26070 */
[----:B------:R-:W-:Y:S01]  /*0160*/  IMAD R5, R3, UR8, RZ ;  /* 0x0000000803057c24 */ /* 0x000fe2000f8e02ff */
[----:B------:R-:W-:Y:S02]  /*0170*/  ULOP3.LUT UR13, UR8, 0x7, URZ, 0xc0, !UPT ;  /* 0x00000007080d7892 */ /* 0x000fe4000f8ec0ff */
[C---:B------:R-:W-:Y:S01]  /*0180*/  IMAD.WIDE.U32 R10, R0.reuse, UR8, RZ ;  /* 0x00000008000a7c25 */ /* 0x040fe2000f8e00ff */
[----:B------:R-:W-:Y:S02]  /*0190*/  UISETP.GE.U32.AND.EX UP1, UPT, UR9, URZ, UPT, UP1 ;  /* 0x000000ff0900728c */ /* 0x000fe4000bf26110 */
[----:B------:R-:W-:Y:S01]  /*01a0*/  UISETP.NE.U32.AND UP0, UPT, UR13, URZ, UPT ;  /* 0x000000ff0d00728c */ /* 0x000fe2000bf05070 */
[----:B------:R-:W-:Y:S01]  /*01b0*/  IMAD R5, R0, UR9, R5 ;  /* 0x0000000900057c24 */ /* 0x000fe2000f8e0205 */
[----:B------:R-:W-:Y:S01]  /*01c0*/  UMOV UR4, URZ ;  /* 0x000000ff00047c82 */ /* 0x000fe20008000000 */
[----:B------:R-:W-:Y:S01]  /*01d0*/  IMAD.MOV.U32 R19, RZ, RZ, RZ ;  /* 0x000000ffff137224 */ /* 0x000fe200078e00ff */
[----:B------:R-:W-:-:S02]  /*01e0*/  UISETP.NE.AND.EX UP0, UPT, URZ, URZ, UPT, UP0 ;  /* 0x000000ffff00728c */ /* 0x000fc4000bf05300 */
[----:B------:R-:W-:Y:S01]  /*01f0*/  IADD3 R2, PT, PT, R11, R5, RZ ;  /* 0x000000050b027210 */ /* 0x000fe20007ffe0ff */
[----:B------:R-:W-:Y:S01]  /*0200*/  UMOV UR5, URZ ;  /* 0x000000ff00057c82 */ /* 0x000fe20008000000 */
[----:B------:R-:W-:Y:S07]  /*0210*/  BRA.U !UP1, `(.L_x_7) ;  /* 0x0000000109fc7547 */ /* 0x000fee000b800000 */
[----:B------:R-:W0:Y:S01]  /*0220*/  LDCU.128 UR16, c[0x0][0x380] ;  /* 0x00007000ff1077ac */ /* 0x000e220008000c00 */
[C-C-:B------:R-:W-:Y:S01]  /*0230*/  SHF.L.U64.HI R6, R14.reuse, 0x5, R15.reuse ;  /* 0x000000050e067819 */ /* 0x140fe2000001020f */
[----:B------:R-:W-:Y:S01]  /*0240*/  IMAD.MOV.U32 R19, RZ, RZ, RZ ;  /* 0x000000ffff137224 */ /* 0x000fe200078e00ff */
[C---:B------:R-:W-:Y:S01]  /*0250*/  SHF.L.U64.HI R8, R14.reuse, 0x2, R15 ;  /* 0x000000020e087819 */ /* 0x040fe2000001020f */
[----:B------:R-:W1:Y:S01]  /*0260*/  LDCU UR5, c[0x0][0x3ac] ;  /* 0x00007580ff0577ac */ /* 0x000e620008000800 */
[----:B------:R-:W-:Y:S01]  /*0270*/  IMAD.SHL.U32 R7, R14, 0x4, RZ ;  /* 0x000000040e077824 */ /* 0x000fe200078e00ff */
[----:B------:R-:W-:-:S07]  /*0280*/  ULOP3.LUT UR4, UR8, 0xfffffff8, URZ, 0xc0, !UPT ;  /* 0xfffffff808047892 */ /* 0x000fce000f8ec0ff */
[----:B------:R-:W-:Y:S01]  /*0290*/  UMOV UR6, UR4 ;  /* 0x0000000400067c82 */ /* 0x000fe20008000000 */
[----:B0-----:R-:W-:Y:S02]  /*02a0*/  LEA R9, P1, R10, UR16, 0x2 ;  /* 0x000000100a097c11 */ /* 0x001fe4000f8210ff */
[----:B------:R-:W-:Y:S02]  /*02b0*/  LEA R4, P0, R12, UR18, 0x2 ;  /* 0x000000120c047c11 */ /* 0x000fe4000f8010ff */
[----:B------:R-:W-:Y:S01]  /*02c0*/  LEA.HI.X R17, R10, UR17, R2, 0x2, P1 ;  /* 0x000000110a117c11 */ /* 0x000fe200088f1402 */
[----:B-1----:R-:W-:Y:S01]  /*02d0*/  UMOV UR7, UR5 ;  /* 0x0000000500077c82 */ /* 0x002fe20008000000 */
[----:B------:R-:W-:Y:S02]  /*02e0*/  IADD3 R9, P1, PT, R9, 0x10, RZ ;  /* 0x0000001009097810 */ /* 0x000fe40007f3e0ff */
[----:B------:R-:W-:-:S03]  /*02f0*/  LEA.HI.X R5, R12, UR19, RZ, 0x2, P0 ;  /* 0x000000130c057c11 */ /* 0x000fc600080f14ff */
[----:B------:R-:W-:-:S08]  /*0300*/  IMAD.X R17, RZ, RZ, R17, P1 ;  /* 0x000000ffff117224 */ /* 0x000fd000008e0611 */
.L_x_8:
[----:B------:R-:W-:Y:S01]  /*0310*/  IMAD.MOV.U32 R16, RZ, RZ, R9 ;  /* 0x000000ffff107224 */ /* 0x000fe200078e0009 */
[-C--:B------:R-:W-:Y:S01]  /*0320*/  IADD3 R28, P0, PT, R4, R7.reuse, RZ ;  /* 0x00000007041c7210 */ /* 0x080fe20007f1e0ff */
[----:B------:R-:W2:Y:S03]  /*0330*/  LDG.E R20, desc[UR10][R4.64] ;  /* 0x0000000a04147981 */ /* 0x000ea6000c1e1900 */
[----:B------:R-:W-:Y:S01]  /*0340*/  IADD3.X R29, PT, PT, R5, R8, RZ, P0, !PT ;  /* 0x00000008051d7210 */ /* 0x000fe200007fe4ff */
[----:B------:R-:W2:Y:S01]  /*0350*/  LDG.E R27, desc[UR10][R16.64+-0x10] ;  /* 0xfffff00a101b7981 */ /* 0x000ea2000c1e1900 */
[----:B------:R-:W-:-:S03]  /*0360*/  IADD3 R22, P0, PT, R28, R7, RZ ;  /* 0x000000071c167210 */ /* 0x000fc60007f1e0ff */
[----:B------:R-:W3:Y:S02]  /*0370*/  LDG.E R21, desc[UR10][R28.64] ;  /* 0x0000000a1c157981 */ /* 0x000ee4000c1e1900 */
[----:B------:R-:W-:Y:S02]  /*0380*/  IMAD.X R23, R29, 0x1, R8, P0 ;  /* 0x000000011d177824 */ /* 0x000fe400000e0608 */
[----:B------:R-:W4:Y:S04]  /*0390*/  LDG.E R26, desc[UR10][R16.64+-0x8] ;  /* 0xfffff80a101a7981 */ /* 0x000f28000c1e1900 */
[----:B------:R0:W4:Y:S04]  /*03a0*/  LDG.E R9, desc[UR10][R22.64] ;  /* 0x0000000a16097981 */ /* 0x000128000c1e1900 */
[----:B------:R-:W3:Y:S01]  /*03b0*/  LDG.E R28, desc[UR10][R16.64+-0xc] ;  /* 0xfffff40a101c7981 */ /* 0x000ee2000c1e1900 */
[----:B------:R-:W-:-:S03]  /*03c0*/  IADD3 R24, P0, PT, R22, R7, RZ ;  /* 0x0000000716187210 */ /* 0x000fc60007f1e0ff */
[----:B------:R-:W5:Y:S02]  /*03d0*/  LDG.E R29, desc[UR10][R16.64+0x4] ;  /* 0x0000040a101d7981 */ /* 0x000f64000c1e1900 */
[----:B------:R-:W-:Y:S01]  /*03e0*/  IMAD.X R25, R23, 0x1, R8, P0 ;  /* 0x0000000117197824 */ /* 0x000fe200000e0608 */
[----:B------:R-:W-:-:S04]  /*03f0*/  IADD3 R18, P0, PT, R24, R7, RZ ;  /* 0x0000000718127210 */ /* 0x000fc80007f1e0ff */
[----:B------:R-:W5:Y:S01]  /*0400*/  LDG.E R24, desc[UR10][R24.64] ;  /* 0x0000000a18187981 */ /* 0x000f62000c1e1900 */
[----:B--2---:R-:W-:Y:S01]  /*0410*/  FFMA R27, R27, R20, R19 ;  /* 0x000000141b1b7223 */ /* 0x004fe20000000013 */
[--C-:B------:R-:W-:Y:S01]  /*0420*/  IMAD.X R19, R25, 0x1, R8.reuse, P0 ;  /* 0x0000000119137824 */ /* 0x100fe200000e0608 */
[----:B------:R-:W-:Y:S01]  /*0430*/  IADD3 R20, P0, PT, R18, R7, RZ ;  /* 0x0000000712147210 */ /* 0x000fe20007f1e0ff */
[----:B------:R-:W2:Y:S04]  /*0440*/  LDG.E R25, desc[UR10][R16.64] ;  /* 0x0000000a10197981 */ /* 0x000ea8000c1e1900 */
[----:B------:R-:W2:Y:S01]  /*0450*/  LDG.E R18, desc[UR10][R18.64] ;  /* 0x0000000a12127981 */ /* 0x000ea2000c1e1900 */
[----:B---3--:R-:W-:Y:S01]  /*0460*/  FFMA R27, R28, R21, R27 ;  /* 0x000000151c1b7223 */ /* 0x008fe2000000001b */
[----:B------:R-:W-:-:S02]  /*0470*/  IMAD.X R21, R19, 0x1, R8, P0 ;  /* 0x0000000113157824 */ /* 0x000fc400000e0608 */
[----:B------:R-:W5:Y:S01]  /*0480*/  LDG.E R28, desc[UR10][R16.64+-0x4] ;  /* 0xfffffc0a101c7981 */ /* 0x000f62000c1e1900 */
[----:B0-----:R-:W-:Y:S01]  /*0490*/  IADD3 R22, P0, PT, R20, R7, RZ ;  /* 0x0000000714167210 */ /* 0x001fe20007f1e0ff */
[----:B----4-:R-:W-:Y:S02]  /*04a0*/  FFMA R9, R26, R9, R27 ;  /* 0x000000091a097223 */ /* 0x010fe4000000001b */
[----:B------:R-:W3:Y:S01]  /*04b0*/  LDG.E R20, desc[UR10][R20.64] ;  /* 0x0000000a14147981 */ /* 0x000ee2000c1e1900 */
[----:B------:R-:W-:Y:S02]  /*04c0*/  IADD3.X R23, PT, PT, R21, R8, RZ, P0, !PT ;  /* 0x0000000815177210 */ /* 0x000fe400007fe4ff */
[----:B------:R-:W-:Y:S01]  /*04d0*/  IADD3 R26, P0, PT, R22, R7, RZ ;  /* 0x00000007161a7210 */ /* 0x000fe20007f1e0ff */
[----:B------:R-:W4:Y:S04]  /*04e0*/  LDG.E R19, desc[UR10][R16.64+0xc] ;  /* 0x00000c0a10137981 */ /* 0x000f28000c1e1900 */
[----:B------:R-:W-:Y:S01]  /*04f0*/  IMAD.X R27, R23, 0x1, R8, P0 ;  /* 0x00000001171b7824 */ /* 0x000fe200000e0608 */
[----:B------:R-:W4:Y:S04]  /*0500*/  LDG.E R22, desc[UR10][R22.64] ;  /* 0x0000000a16167981 */ /* 0x000f28000c1e1900 */
[----:B------:R0:W4:Y:S04]  /*0510*/  LDG.E R21, desc[UR10][R16.64+0x8] ;  /* 0x0000080a10157981 */ /* 0x000128000c1e1900 */
[----:B------:R-:W4:Y:S01]  /*0520*/  LDG.E R26, desc[UR10][R26.64] ;  /* 0x0000000a1a1a7981 */ /* 0x000f22000c1e1900 */
[----:B------:R-:W-:-:S04]  /*0530*/  UIADD3 UR6, UP1, UPT, UR6, -0x8, URZ ;  /* 0xfffffff806067890 */ /* 0x000fc8000ff3e0ff */
[----:B------:R-:W-:Y:S02]  /*0540*/  UIADD3.X UR7, UPT, UPT, UR7, -0x1, URZ, UP1, !UPT ;  /* 0xffffffff07077890 */ /* 0x000fe40008ffe4ff */
[----:B------:R-:W-:-:S04]  /*0550*/  UISETP.NE.U32.AND UP1, UPT, UR6, URZ, UPT ;  /* 0x000000ff0600728c */ /* 0x000fc8000bf25070 */
[----:B------:R-:W-:Y:S01]  /*0560*/  UISETP.NE.AND.EX UP1, UPT, UR7, URZ, UPT, UP1 ;  /* 0x000000ff0700728c */ /* 0x000fe2000bf25310 */
[----:B------:R-:W-:-:S05]  /*0570*/  LEA R4, P0, R14, R4, 0x5 ;  /* 0x000000040e047211 */ /* 0x000fca00078028ff */
[----:B------:R-:W-:Y:S02]  /*0580*/  IMAD.X R5, R5, 0x1, R6, P0 ;  /* 0x0000000105057824 */ /* 0x000fe400000e0606 */
[----:B-----5:R-:W-:-:S04]  /*0590*/  FFMA R24, R28, R24, R9 ;  /* 0x000000181c187223 */ /* 0x020fc80000000009 */
[----:B--2---:R-:W-:Y:S01]  /*05a0*/  FFMA R18, R25, R18, R24 ;  /* 0x0000001219127223 */ /* 0x004fe20000000018 */
[----:B------:R-:W-:-:S03]  /*05b0*/  IADD3 R9, P1, PT, R16, 0x20, RZ ;  /* 0x0000002010097810 */ /* 0x000fc60007f3e0ff */
[----:B---3--:R-:W-:Y:S02]  /*05c0*/  FFMA R18, R29, R20, R18 ;  /* 0x000000141d127223 */ /* 0x008fe40000000012 */
[----:B0-----:R-:W-:Y:S02]  /*05d0*/  IMAD.X R17, RZ, RZ, R17, P1 ;  /* 0x000000ffff117224 */ /* 0x001fe400008e0611 */
[----:B----4-:R-:W-:-:S04]  /*05e0*/  FFMA R18, R21, R22, R18 ;  /* 0x0000001615127223 */ /* 0x010fc80000000012 */
[----:B------:R-:W-:Y:S01]  /*05f0*/  FFMA R19, R19, R26, R18 ;  /* 0x0000001a13137223 */ /* 0x000fe20000000012 */
[----:B------:R-:W-:Y:S06]  /*0600*/  BRA.U UP1, `(.L_x_8) ;  /* 0xfffffffd01407547 */ /* 0x000fec000b83ffff */
.L_x_7:
[----:B------:R-:W-:Y:S05]  /*0610*/  BRA.U !UP0, `(.L_x_6) ;  /* 0x0000000508c47547 */ /* 0x000fea000b800000 */
[----:B------:R-:W-:Y:S02]  /*0620*/  UISETP.GE.U32.AND UP1, UPT, UR13, 0x4, UPT ;  /* 0x000000040d00788c */ /* 0x000fe4000bf26070 */
[----:B------:R-:W-:Y:S02]  /*0630*/  ULOP3.LUT UR12, UR8, 0x3, URZ, 0xc0, !UPT ;  /* 0x00000003080c7892 */ /* 0x000fe4000f8ec0ff */
[----:B------:R-:W-:Y:S02]  /*0640*/  UISETP.GE.U32.AND.EX UP1, UPT, URZ, URZ, UPT, UP1 ;  /* 0x000000ffff00728c */ /* 0x000fe4000bf26110 */
[----:B------:R-:W-:-:S04]  /*0650*/  UISETP.NE.U32.AND UP0, UPT, UR12, URZ, UPT ;  /* 0x000000ff0c00728c */ /* 0x000fc8000bf05070 */
[----:B------:R-:W-:-:S03]  /*0660*/  UISETP.NE.AND.EX UP0, UPT, URZ, URZ, UPT, UP0 ;  /* 0x000000ffff00728c */ /* 0x000fc6000bf05300 */
[----:B------:R-:W-:Y:S08]  /*0670*/  BRA.U !UP1, `(.L_x_9) ;  /* 0x0000000109d47547 */ /* 0x000ff0000b800000 */
[----:B------:R-:W0:Y:S01]  /*0680*/  LDCU.128 UR16, c[0x0][0x380] ;  /* 0x00007000ff1077ac */ /* 0x000e220008000c00 */
[----:B------:R-:W-:Y:S02]  /*0690*/  HFMA2 R13, -RZ, RZ, 0, 0 ;  /* 0x00000000ff0d7431 */ /* 0x000fe400000001ff */
[----:B------:R-:W-:Y:S01]  /*06a0*/  IMAD R4, R14, UR5, RZ ;  /* 0x000000050e047c24 */ /* 0x000fe2000f8e02ff */
[----:B------:R-:W-:-:S03]  /*06b0*/  UIADD3 UR9, UPT, UPT, UR4, 0x1, URZ ;  /* 0x0000000104097890 */ /* 0x000fc6000fffe0ff */
[----:B------:R-:W-:Y:S01]  /*06c0*/  IMAD R7, R15, UR4, R4 ;  /* 0x000000040f077c24 */ /* 0x000fe2000f8e0204 */
[----:B------:R-:W-:Y:S02]  /*06d0*/  UIADD3 UR7, UPT, UPT, UR4, 0x2, URZ ;  /* 0x0000000204077890 */ /* 0x000fe4000fffe0ff */
[----:B------:R-:W-:Y:S02]  /*06e0*/  UIADD3 UR6, UPT, UPT, UR4, 0x3, URZ ;  /* 0x0000000304067890 */ /* 0x000fe4000fffe0ff */
[----:B------:R-:W-:-:S04]  /*06f0*/  IMAD.WIDE.U32 R4, R14, UR4, R12 ;  /* 0x000000040e047c25 */ /* 0x000fc8000f8e000c */
[----:B------:R-:W-:Y:S01]  /*0700*/  IMAD.WIDE.U32 R16, R14, UR9, R12 ;  /* 0x000000090e107c25 */ /* 0x000fe2000f8e000c */
[----:B0-----:R-:W-:-:S03]  /*0710*/  LEA R20, P0, R4, UR18, 0x2 ;  /* 0x0000001204147c11 */ /* 0x001fc6000f8010ff */
[----:B------:R-:W-:Y:S01]  /*0720*/  IMAD.IADD R5, R5, 0x1, R7 ;  /* 0x0000000105057824 */ /* 0x000fe200078e0207 */
[----:B------:R-:W-:Y:S01]  /*0730*/  LEA R8, P1, R16, UR18, 0x2 ;  /* 0x0000001210087c11 */ /* 0x000fe2000f8210ff */
[----:B------:R-:W-:-:S03]  /*0740*/  IMAD.WIDE.U32 R6, R14, UR7, R12 ;  /* 0x000000070e067c25 */ /* 0x000fc6000f8e000c */
[----:B------:R-:W-:Y:S01]  /*0750*/  LEA.HI.X R21, R4, UR19, R5, 0x2, P0 ;  /* 0x0000001304157c11 */ /* 0x000fe200080f1405 */
[C---:B------:R-:W-:Y:S01]  /*0760*/  IMAD R9, R15.reuse, UR9, R17 ;  /* 0x000000090f097c24 */ /* 0x040fe2000f8e0211 */
[----:B------:R-:W-:Y:S01]  /*0770*/  LEA R4, P2, R6, UR18, 0x2 ;  /* 0x0000001206047c11 */ /* 0x000fe2000f8410ff */
[C---:B------:R-:W-:Y:S01]  /*0780*/  IMAD R5, R15.reuse, UR7, R7 ;  /* 0x000000070f057c24 */ /* 0x040fe2000f8e0207 */
[----:B------:R-:W-:Y:S01]  /*0790*/  IADD3 R7, P0, PT, R10, UR4, RZ ;  /* 0x000000040a077c10 */ /* 0x000fe2000ff1e0ff */
[----:B------:R-:W-:Y:S01]  /*07a0*/  IMAD.WIDE.U32 R22, R14, UR6, R12 ;  /* 0x000000060e167c25 */ /* 0x000fe2000f8e000c */
[----:B------:R-:W-:Y:S01]  /*07b0*/  LEA.HI.X R9, R16, UR19, R9, 0x2, P1 ;  /* 0x0000001310097c11 */ /* 0x000fe200088f1409 */
[----:B------:R-:W2:Y:S01]  /*07c0*/  LDG.E R20, desc[UR10][R20.64] ;  /* 0x0000000a14147981 */ /* 0x000ea2000c1e1900 */
[----:B------:R-:W-:Y:S01]  /*07d0*/  IADD3 R18, P1, PT, R10, UR9, RZ ;  /* 0x000000090a127c10 */ /* 0x000fe2000ff3e0ff */
[----:B------:R-:W-:Y:S01]  /*07e0*/  IMAD R17, R15, UR6, R23 ;  /* 0x000000060f117c24 */ /* 0x000fe2000f8e0217 */
[----:B------:R-:W-:Y:S01]  /*07f0*/  IADD3.X R24, PT, PT, R2, UR5, RZ, P0, !PT ;  /* 0x0000000502187c10 */ /* 0x000fe200087fe4ff */
[----:B------:R-:W3:Y:S01]  /*0800*/  LDG.E R8, desc[UR10][R8.64] ;  /* 0x0000000a08087981 */ /* 0x000ee2000c1e1900 */
[----:B------:R-:W-:Y:S01]  /*0810*/  LEA.HI.X R5, R6, UR19, R5, 0x2, P2 ;  /* 0x0000001306057c11 */ /* 0x000fe200090f1405 */
[----:B------:R-:W-:Y:S01]  /*0820*/  IMAD.X R23, RZ, RZ, R2, P1 ;  /* 0x000000ffff177224 */ /* 0x000fe200008e0602 */
[----:B------:R-:W-:-:S02]  /*0830*/  LEA R26, P0, R7, UR16, 0x2 ;  /* 0x00000010071a7c11 */ /* 0x000fc4000f8010ff */
[----:B------:R-:W-:Y:S01]  /*0840*/  LEA R6, P2, R22, UR18, 0x2 ;  /* 0x0000001216067c11 */ /* 0x000fe2000f8410ff */
[----:B------:R-:W4:Y:S01]  /*0850*/  LDG.E R4, desc[UR10][R4.64] ;  /* 0x0000000a04047981 */ /* 0x000f22000c1e1900 */
[----:B------:R-:W-:Y:S02]  /*0860*/  LEA R16, P1, R18, UR16, 0x2 ;  /* 0x0000001012107c11 */ /* 0x000fe4000f8210ff */
[----:B------:R-:W-:Y:S02]  /*0870*/  LEA.HI.X R27, R7, UR17, R24, 0x2, P0 ;  /* 0x00000011071b7c11 */ /* 0x000fe400080f1418 */
[----:B------:R-:W-:Y:S02]  /*0880*/  LEA.HI.X R7, R22, UR19, R17, 0x2, P2 ;  /* 0x0000001316077c11 */ /* 0x000fe400090f1411 */
[----:B------:R-:W-:Y:S01]  /*0890*/  LEA.HI.X R17, R18, UR17, R23, 0x2, P1 ;  /* 0x0000001112117c11 */ /* 0x000fe200088f1417 */
[----:B------:R-:W2:Y:S01]  /*08a0*/  LDG.E R26, desc[UR10][R26.64] ;  /* 0x0000000a1a1a7981 */ /* 0x000ea2000c1e1900 */
[----:B------:R-:W-:-:S02]  /*08b0*/  IADD3 R23, P0, PT, R10, UR7, RZ ;  /* 0x000000070a177c10 */ /* 0x000fc4000ff1e0ff */
[----:B------:R-:W-:Y:S01]  /*08c0*/  IADD3 R18, P2, PT, R10, UR6, RZ ;  /* 0x000000060a127c10 */ /* 0x000fe2000ff5e0ff */
[----:B------:R-:W5:Y:S01]  /*08d0*/  LDG.E R6, desc[UR10][R6.64] ;  /* 0x0000000a06067981 */ /* 0x000f62000c1e1900 */
[C---:B------:R-:W-:Y:S01]  /*08e0*/  LEA R22, P1, R23.reuse, UR16, 0x2 ;  /* 0x0000001017167c11 */ /* 0x040fe2000f8210ff */
[----:B------:R-:W-:Y:S01]  /*08f0*/  IMAD.X R28, RZ, RZ, R2, P0 ;  /* 0x000000ffff1c7224 */ /* 0x000fe200000e0602 */
[C---:B------:R-:W-:Y:S01]  /*0900*/  LEA R24, P3, R18.reuse, UR16, 0x2 ;  /* 0x0000001012187c11 */ /* 0x040fe2000f8610ff */
[----:B------:R-:W3:Y:S01]  /*0910*/  LDG.E R17, desc[UR10][R16.64] ;  /* 0x0000000a10117981 */ /* 0x000ee2000c1e1900 */
[----:B------:R-:W-:Y:S02]  /*0920*/  IADD3.X R25, PT, PT, RZ, R2, RZ, P2, !PT ;  /* 0x00000002ff197210 */ /* 0x000fe400017fe4ff */
[----:B------:R-:W-:Y:S02]  /*0930*/  LEA.HI.X R23, R23, UR17, R28, 0x2, P1 ;  /* 0x0000001117177c11 */ /* 0x000fe400088f141c */
[----:B------:R-:W-:-:S04]  /*0940*/  LEA.HI.X R25, R18, UR17, R25, 0x2, P3 ;  /* 0x0000001112197c11 */ /* 0x000fc800098f1419 */
[----:B------:R-:W4:Y:S04]  /*0950*/  LDG.E R23, desc[UR10][R22.64] ;  /* 0x0000000a16177981 */ /* 0x000f28000c1e1900 */
[----:B------:R-:W5:Y:S01]  /*0960*/  LDG.E R25, desc[UR10][R24.64] ;  /* 0x0000000a18197981 */ /* 0x000f62000c1e1900 */
[----:B------:R-:W-:Y:S01]  /*0970*/  UIADD3 UR4, UPT, UPT, UR4, 0x4, URZ ;  /* 0x0000000404047890 */ /* 0x000fe2000fffe0ff */
[----:B------:R-:W-:Y:S01]  /*0980*/  UMOV UR5, URZ ;  /* 0x000000ff00057c82 */ /* 0x000fe20008000000 */
[----:B--2---:R-:W-:-:S04]  /*0990*/  FFMA R26, R26, R20, R19 ;  /* 0x000000141a1a7223 */ /* 0x004fc80000000013 */
[----:B---3--:R-:W-:-:S04]  /*09a0*/  FFMA R26, R17, R8, R26 ;  /* 0x00000008111a7223 */ /* 0x008fc8000000001a */
[----:B----4-:R-:W-:-:S04]  /*09b0*/  FFMA R26, R23, R4, R26 ;  /* 0x00000004171a7223 */ /* 0x010fc8000000001a */
[----:B-----5:R-:W-:-:S07]  /*09c0*/  FFMA R19, R25, R6, R26 ;  /* 0x0000000619137223 */ /* 0x020fce000000001a */
.L_x_9:
[----:B------:R-:W-:Y:S05]  /*09d0*/  BRA.U !UP0, `(.L_x_6) ;  /* 0x0000000108d47547 */ /* 0x000fea000b800000 */
[----:B------:R-:W-:Y:S02]  /*09e0*/  UISETP.NE.U32.AND UP1, UPT, UR12, 0x1, UPT ;  /* 0x000000010c00788c */ /* 0x000fe4000bf25070 */
[----:B------:R-:W-:Y:S02]  /*09f0*/  ULOP3.LUT UR6, UR8, 0x1, URZ, 0xc0, !UPT ;  /* 0x0000000108067892 */ /* 0x000fe4000f8ec0ff */
[----:B------:R-:W-:Y:S02]  /*0a00*/  UISETP.NE.AND.EX UP1, UPT, URZ, URZ, UPT, UP1 ;  /* 0x000000ffff00728c */ /* 0x000fe4000bf25310 */
[----:B------:R-:W-:-:S04]  /*0a10*/  UISETP.NE.U32.AND UP0, UPT, UR6, 0x1, UPT ;  /* 0x000000010600788c */ /* 0x000fc8000bf05070 */
[----:B------:R-:W-:-:S03]  /*0a20*/  UISETP.NE.U32.AND.EX UP0, UPT, URZ, URZ, UPT, UP0 ;  /* 0x000000ffff00728c */ /* 0x000fc6000bf05100 */
[----:B------:R-:W-:Y:S08]  /*0a30*/  BRA.U !UP1, `(.L_x_10) ;  /* 0x0000000109787547 */ /* 0x000ff0000b800000 */
[----:B------:R-:W0:Y:S01]  /*0a40*/  LDCU.128 UR12, c[0x0][0x380] ;  /* 0x00007000ff0c77ac */ /* 0x000e220008000c00 */
[----:B------:R-:W-:Y:S01]  /*0a50*/  IMAD R4, R14, UR5, RZ ;  /* 0x000000050e047c24 */ /* 0x000fe2000f8e02ff */
[----:B------:R-:W-:Y:S01]  /*0a60*/  IADD3 R5, P0, PT, R10, UR4, RZ ;  /* 0x000000040a057c10 */ /* 0x000fe2000ff1e0ff */
[----:B------:R-:W-:Y:S01]  /*0a70*/  IMAD.MOV.U32 R8, RZ, RZ, R12 ;  /* 0x000000ffff087224 */ /* 0x000fe200078e000c */
[----:B------:R-:W-:Y:S01]  /*0a80*/  UIADD3 UR6, UPT, UPT, UR4, 0x1, URZ ;  /* 0x0000000104067890 */ /* 0x000fe2000fffe0ff */
[----:B------:R-:W-:Y:S01]  /*0a90*/  IMAD.MOV.U32 R9, RZ, RZ, RZ ;  /* 0x000000ffff097224 */ /* 0x000fe200078e00ff */
[----:B------:R-:W-:Y:S01]  /*0aa0*/  IADD3.X R16, PT, PT, R2, UR5, RZ, P0, !PT ;  /* 0x0000000502107c10 */ /* 0x000fe200087fe4ff */
[----:B------:R-:W-:Y:S02]  /*0ab0*/  IMAD R21, R15, UR4, R4 ;  /* 0x000000040f157c24 */ /* 0x000fe4000f8e0204 */
[----:B------:R-:W-:Y:S01]  /*0ac0*/  IMAD.WIDE.U32 R6, R14, UR4, R8 ;  /* 0x000000040e067c25 */ /* 0x000fe2000f8e0008 */
[----:B------:R-:W-:-:S03]  /*0ad0*/  IADD3 R17, P0, PT, R10, UR6, RZ ;  /* 0x000000060a117c10 */ /* 0x000fc6000ff1e0ff */
[----:B------:R-:W-:Y:S01]  /*0ae0*/  IMAD.WIDE.U32 R22, R14, UR6, R8 ;  /* 0x000000060e167c25 */ /* 0x000fe2000f8e0008 */
[----:B------:R-:W-:-:S03]  /*0af0*/  IADD3.X R18, PT, PT, RZ, R2, RZ, P0, !PT ;  /* 0x00000002ff127210 */ /* 0x000fc600007fe4ff */
[----:B------:R-:W-:Y:S01]  /*0b00*/  IMAD.IADD R21, R7, 0x1, R21 ;  /* 0x0000000107157824 */ /* 0x000fe200078e0215 */
[----:B0-----:R-:W-:Y:S01]  /*0b10*/  LEA R4, P1, R5, UR12, 0x2 ;  /* 0x0000000c05047c11 */ /* 0x001fe2000f8210ff */
[----:B------:R-:W-:Y:S01]  /*0b20*/  IMAD R7, R15, UR6, R23 ;  /* 0x000000060f077c24 */ /* 0x000fe2000f8e0217 */
[----:B------:R-:W-:Y:S02]  /*0b30*/  LEA R8, P3, R22, UR14, 0x2 ;  /* 0x0000000e16087c11 */ /* 0x000fe4000f8610ff */
[----:B------:R-:W-:Y:S02]  /*0b40*/  LEA.HI.X R5, R5, UR13, R16, 0x2, P1 ;  /* 0x0000000d05057c11 */ /* 0x000fe400088f1410 */
[C---:B------:R-:W-:Y:S02]  /*0b50*/  LEA R20, P1, R6.reuse, UR14, 0x2 ;  /* 0x0000000e06147c11 */ /* 0x040fe4000f8210ff */
[----:B------:R-:W-:Y:S01]  /*0b60*/  LEA R16, P2, R17, UR12, 0x2 ;  /* 0x0000000c11107c11 */ /* 0x000fe2000f8410ff */
[----:B------:R-:W2:Y:S01]  /*0b70*/  LDG.E R4, desc[UR10][R4.64] ;  /* 0x0000000a04047981 */ /* 0x000ea2000c1e1900 */
[----:B------:R-:W-:-:S02]  /*0b80*/  LEA.HI.X R21, R6, UR15, R21, 0x2, P1 ;  /* 0x0000000f06157c11 */ /* 0x000fc400088f1415 */
[----:B------:R-:W-:Y:S02]  /*0b90*/  LEA.HI.X R9, R22, UR15, R7, 0x2, P3 ;  /* 0x0000000f16097c11 */ /* 0x000fe400098f1407 */
[----:B------:R-:W-:Y:S01]  /*0ba0*/  LEA.HI.X R17, R17, UR13, R18, 0x2, P2 ;  /* 0x0000000d11117c11 */ /* 0x000fe200090f1412 */
[----:B------:R-:W2:Y:S04]  /*0bb0*/  LDG.E R20, desc[UR10][R20.64] ;  /* 0x0000000a14147981 */ /* 0x000ea8000c1e1900 */
[----:B------:R-:W3:Y:S04]  /*0bc0*/  LDG.E R16, desc[UR10][R16.64] ;  /* 0x0000000a10107981 */ /* 0x000ee8000c1e1900 */
[----:B------:R-:W3:Y:S01]  /*0bd0*/  LDG.E R8, desc[UR10][R8.64] ;  /* 0x0000000a08087981 */ /* 0x000ee2000c1e1900 */
[----:B------:R-:W-:Y:S01]  /*0be0*/  UIADD3 UR4, UPT, UPT, UR4, 0x2, URZ ;  /* 0x0000000204047890 */ /* 0x000fe2000fffe0ff */
[----:B------:R-:W-:Y:S01]  /*0bf0*/  UMOV UR5, URZ ;  /* 0x000000ff00057c82 */ /* 0x000fe20008000000 */
[----:B--2---:R-:W-:-:S04]  /*0c00*/  FFMA R19, R4, R20, R19 ;  /* 0x0000001404137223 */ /* 0x004fc80000000013 */
[----:B---3--:R-:W-:-:S07]  /*0c10*/  FFMA R19, R16, R8, R19 ;  /* 0x0000000810137223 */ /* 0x008fce0000000013 */
.L_x_10:
[----:B------:R-:W-:Y:S05]  /*0c20*/  BRA.U UP0, `(.L_x_6) ;  /* 0x0000000100407547 */ /* 0x000fea000b800000 */
[----:B------:R-:W0:Y:S01]  /*0c30*/  LDCU.128 UR12, c[0x0][0x380] ;  /* 0x00007000ff0c77ac */ /* 0x000e220008000c00 */
[----:B------:R-:W-:Y:S01]  /*0c40*/  IMAD R4, R14, UR5, RZ ;  /* 0x000000050e047c24 */ /* 0x000fe2000f8e02ff */
[----:B------:R-:W-:Y:S01]  /*0c50*/  IADD3 R10, P0, PT, R10, UR4, RZ ;  /* 0x000000040a0a7c10 */ /* 0x000fe2000ff1e0ff */
[----:B------:R-:W-:Y:S02]  /*0c60*/  IMAD.MOV.U32 R6, RZ, RZ, R12 ;  /* 0x000000ffff067224 */ /* 0x000fe400078e000c */
[----:B------:R-:W-:Y:S01]  /*0c70*/  IMAD.MOV.U32 R7, RZ, RZ, RZ ;  /* 0x000000ffff077224 */ /* 0x000fe200078e00ff */
[----:B------:R-:W-:Y:S01]  /*0c80*/  IADD3.X R5, PT, PT, R2, UR5, RZ, P0, !PT ;  /* 0x0000000502057c10 */ /* 0x000fe200087fe4ff */
[----:B------:R-:W-:Y:S02]  /*0c90*/  IMAD R9, R15, UR4, R4 ;  /* 0x000000040f097c24 */ /* 0x000fe4000f8e0204 */
[----:B------:R-:W-:-:S04]  /*0ca0*/  IMAD.WIDE.U32 R6, R14, UR4, R6 ;  /* 0x000000040e067c25 */ /* 0x000fc8000f8e0006 */
[----:B------:R-:W-:Y:S01]  /*0cb0*/  IMAD.IADD R7, R7, 0x1, R9 ;  /* 0x0000000107077824 */ /* 0x000fe200078e0209 */
[----:B0-----:R-:W-:Y:S02]  /*0cc0*/  LEA R4, P1, R10, UR12, 0x2 ;  /* 0x0000000c0a047c11 */ /* 0x001fe4000f8210ff */
[----:B------:R-:W-:Y:S02]  /*0cd0*/  LEA R8, P0, R6, UR14, 0x2 ;  /* 0x0000000e06087c11 */ /* 0x000fe4000f8010ff */
[----:B------:R-:W-:Y:S02]  /*0ce0*/  LEA.HI.X R5, R10, UR13, R5, 0x2, P1 ;  /* 0x0000000d0a057c11 */ /* 0x000fe400088f1405 */
[----:B------:R-:W-:-:S03]  /*0cf0*/  LEA.HI.X R9, R6, UR15, R7, 0x2, P0 ;  /* 0x0000000f06097c11 */ /* 0x000fc600080f1407 */
[----:B------:R-:W2:Y:S04]  /*0d00*/  LDG.E R4, desc[UR10][R4.64] ;  /* 0x0000000a04047981 */ /* 0x000ea8000c1e1900 */
[----:B------:R-:W2:Y:S02]  /*0d10*/  LDG.E R8, desc[UR10][R8.64] ;  /* 0x0000000a08087981 */ /* 0x000ea4000c1e1900 */
[----:B--2---:R-:W-:-:S07]  /*0d20*/  FFMA R19, R4, R8, R19 ;  /* 0x0000000804137223 */ /* 0x004fce0000000013 */
.L_x_6:
[----:B------:R-:W0:Y:S01]  /*0d30*/  LDCU.64 UR4, c[0x0][0x390] ;  /* 0x00007200ff0477ac */ /* 0x000e220008000a00 */
[----:B------:R-:W-:Y:S01]  /*0d40*/  MOV R4, R12 ;  /* 0x0000000c00047202 */ /* 0x000fe20000000f00 */
[-C--:B------:R-:W-:Y:S02]  /*0d50*/  IMAD R3, R3, R14.reuse, RZ ;  /* 0x0000000e03037224 */ /* 0x080fe400078e02ff */
[----:B------:R-:W-:Y:S02]  /*0d60*/  IMAD.MOV.U32 R5, RZ, RZ, RZ ;  /* 0x000000ffff057224 */ /* 0x000fe400078e00ff */
[C---:B------:R-:W-:Y:S02]  /*0d70*/  IMAD R3, R0.reuse, R15, R3 ;  /* 0x0000000f00037224 */ /* 0x040fe400078e0203 */
[----:B------:R-:W-:-:S04]  /*0d80*/  IMAD.WIDE.U32 R4, R0, R14, R4 ;  /* 0x0000000e00047225 */ /* 0x000fc800078e0004 */
[----:B------:R-:W-:Y:S01]  /*0d90*/  IMAD.IADD R3, R5, 0x1, R3 ;  /* 0x0000000105037824 */ /* 0x000fe200078e0203 */
        /* <DEDUP_REMOVED lines=8> */
.L_x_11:
        /* <DEDUP_REMOVED lines=14> */
.L_x_15:


//--------------------- .text._Z18cuda_kernel_warmupPf --------------------------
	.section	.text._Z18cuda_kernel_warmupPf,"ax",@progbits
	.align	128
        .global         _Z18cuda_kernel_warmupPf
        .type           _Z18cuda_kernel_warmupPf,@function
        .size           _Z18cuda_kernel_warmupPf,(.L_x_16 - _Z18cuda_kernel_warmupPf)
        .other          _Z18cuda_kernel_warmupPf,@"STO_CUDA_ENTRY STV_DEFAULT"
_Z18cuda_kernel_warmupPf:
.text._Z18cuda_kernel_warmupPf:
[----:B------:R-:W-:Y:S01]  /*0000*/  LDC R1, c[0x0][0x37c] ;  /* 0x0000df00ff017b82 */ /* 0x000fe20000000800 */
[----:B------:R-:W0:Y:S07]  /*0010*/  S2R R0, SR_TID.X ;  /* 0x0000000000007919 */ /* 0x000e2e0000002100 */
[----:B------:R-:W0:Y:S08]  /*0020*/  S2UR UR4, SR_CTAID.X ;  /* 0x00000000000479c3 */ /* 0x000e300000002500 */
[----:B------:R-:W0:Y:S08]  /*0030*/  LDC R5, c[0x0][0x360] ;  /* 0x0000d800ff057b82 */ /* 0x000e300000000800 */
[----:B------:R-:W1:Y:S01]  /*0040*/  LDC.64 R2, c[0x0][0x380] ;  /* 0x0000e000ff027b82 */ /* 0x000e620000000a00 */
[----:B0-----:R-:W-:Y:S01]  /*0050*/  IMAD R5, R5, UR4, R0 ;  /* 0x0000000405057c24 */ /* 0x001fe2000f8e0200 */
[----:B------:R-:W0:Y:S04]  /*0060*/  LDCU.64 UR4, c[0x0][0x358] ;  /* 0x00006b00ff0477ac */ /* 0x000e280008000a00 */
[----:B------:R-:W-:Y:S01]  /*0070*/  I2FP.F32.U32 R0, R5 ;  /* 0x0000000500007245 */ /* 0x000fe20000201000 */
[----:B-1----:R-:W-:-:S04]  /*0080*/  IMAD.WIDE.U32 R2, R5, 0x4, R2 ;  /* 0x0000000405027825 */ /* 0x002fc800078e0002 */
[----:B------:R-:W-:-:S04]  /*0090*/  FMUL R7, R0, R0 ;  /* 0x0000000000077220 */ /* 0x000fc80000400000 */
[----:B------:R-:W-:-:S05]  /*00a0*/  FMUL R7, R0, R7 ;  /* 0x0000000700077220 */ /* 0x000fca0000400000 */
[----:B0-----:R-:W-:Y:S01]  /*00b0*/  STG.E desc[UR4][R2.64], R7 ;  /* 0x0000000702007986 */ /* 0x001fe2000c101904 */
[----:B------:R-:W-:Y:S05]  /*00c0*/  EXIT ;  /* 0x000000000000794d */ /* 0x000fea0003800000 */
.L_x_12:
        /* <DEDUP_REMOVED lines=11> */
.L_x_16:


//--------------------- .nv.shared._Z19cuda_kernel_sgemm_2PfS_S_mmmff --------------------------
	.section	.nv.shared._Z19cuda_kernel_sgemm_2PfS_S_mmmff,"aw",@nobits
	.sectionflags	@""
	.align	4
.nv.shared._Z19cuda_kernel_sgemm_2PfS_S_mmmff:
	.zero		9472


//--------------------- .nv.shared.reserved.0     --------------------------
	.section	.nv.shared.reserved.0,"aw",@nobits
	.weak		__nv_reservedSMEM_offset_0_alias
	.size		__nv_reservedSMEM_offset_0_alias, 0, 64
	.other		__nv_reservedSMEM_offset_0_alias,@"STO_CUDA_RESERVED_SHARED STV_DEFAULT"
__nv_reservedSMEM_offset_0_alias:
	.zero		0
	.zero		64


//--------------------- .nv.shared._Z19cuda_kernel_sgemm_1PfS_S_mmmff --------------------------
	.section	.nv.shared._Z19cuda_kernel_sgemm_1PfS_S_mmmff,"aw",@nobits
	.sectionflags	@""
	.align	4
.nv.shared._Z19cuda_kernel_sgemm_1PfS_S_mmmff:
	.zero		9216


//--------------------- .nv.constant0._Z19cuda_kernel_sgemm_2PfS_S_mmmff --------------------------
	.section	.nv.constant0._Z19cuda_kernel_sgemm_2PfS_S_mmmff,"a",@progbits
	.sectionflags	@""
	.align	4
.nv.constant0._Z19cuda_kernel_sgemm_2PfS_S_mmmff:
	.zero		952


//--------------------- .nv.constant0._Z19cuda_kernel_sgemm_1PfS_S_mmmff --------------------------
	.section	.nv.constant0._Z19cuda_kernel_sgemm_1PfS_S_mmmff,"a",@progbits
	.sectionflags	@""
	.align	4
.nv.constant0._Z19cuda_kernel_sgemm_1PfS_S_mmmff:
	.zero		952


//--------------------- .nv.constant0._Z19cuda_kernel_sgemm_0PfS_S_mmmff --------------------------
	.section	.nv.constant0._Z19cuda_kernel_sgemm_0PfS_S_mmmff,"a",@progbits
	.sectionflags	@""
	.align	4
.nv.constant0._Z19cuda_kernel_sgemm_0PfS_S_mmmff:
	.zero		952


//--------------------- .nv.constant0._Z18cuda_kernel_warmupPf --------------------------
	.section	.nv.constant0._Z18cuda_kernel_warmupPf,"a",@progbits
	.sectionflags	@""
	.align	4
.nv.constant0._Z18cuda_kernel_warmupPf:
	.zero		904


//--------------------- SYMBOLS --------------------------

	.type		.nv.reservedSmem.offset0,@object
	.size		.nv.reservedSmem.offset0,0x4
	.type		.nv.reservedSmem.cap,@object
	.size		.nv.reservedSmem.cap,0x4
